// auto-generated by cutlass_sweep.conv — config: {"arch": "sm_90", "cluster_m": 2, "cluster_n": 1, "conv_kind": "fprop", "dtype": "e4m3", "ndim": 2, "tile_k": 64, "tile_m": 128, "tile_n": 64}
#include "cutlass/cutlass.h"
#include "cute/tensor.hpp"
#include "cutlass/kernel_hardware_info.hpp"
#include "cutlass/conv/convolution.h"
#include "cutlass/conv/dispatch_policy.hpp"
#include "cutlass/conv/collective/collective_builder.hpp"
#include "cutlass/conv/kernel/conv_universal.hpp"
#include "cutlass/conv/device/conv_universal_adapter.hpp"
#include "cutlass/epilogue/collective/collective_builder.hpp"

using namespace cute;
using Elem = cutlass::float_e4m3_t;
using Acc  = float;
using LayoutAB = cutlass::layout::TensorNHWC;
using LayoutC  = cutlass::layout::TensorNHWC;
constexpr auto ConvOp = cutlass::conv::Operator::kFprop;
using TileShape    = Shape<_128, _64, Shape<_64>>;
using ClusterShape = Shape<_2, _1, _1>;

using CollectiveEpilogue = typename cutlass::epilogue::collective::CollectiveBuilder<
    cutlass::arch::Sm90, cutlass::arch::OpClassTensorOp,
    TileShape, ClusterShape,
    cutlass::epilogue::collective::EpilogueTileAuto,
    Acc, Acc,
    Elem, LayoutC, 128 / cutlass::sizeof_bits<Elem>::value,
    Elem, LayoutC, 128 / cutlass::sizeof_bits<Elem>::value,
    cutlass::epilogue::collective::EpilogueScheduleAuto
  >::CollectiveOp;

using CollectiveMainloop = typename cutlass::conv::collective::CollectiveBuilder<
    cutlass::arch::Sm90, cutlass::arch::OpClassTensorOp, ConvOp,
    Elem, LayoutAB, 128 / cutlass::sizeof_bits<Elem>::value,
    Elem, LayoutAB, 128 / cutlass::sizeof_bits<Elem>::value,
    Acc,
    TileShape, ClusterShape,
    cutlass::conv::collective::StageCountAutoCarveout<
        static_cast<int>(sizeof(typename CollectiveEpilogue::SharedStorage))>,
    cutlass::conv::collective::KernelScheduleAuto
  >::CollectiveOp;

using ProblemShape = cutlass::conv::ConvProblemShape<
    ConvOp, CollectiveMainloop::DispatchPolicy::NumSpatialDimensions>;
using ConvKernel = cutlass::conv::kernel::ConvUniversal<
    ProblemShape, CollectiveMainloop, CollectiveEpilogue>;
using Conv = cutlass::conv::device::ConvUniversalAdapter<ConvKernel>;

auto* _anchor = &cutlass::device_kernel<ConvKernel>;


// ===== COMPILED SASS (sm_90a) =====

	.target	sm_90a

	.elftype	@"ET_EXEC"


//--------------------- .note.nv.tkinfo           --------------------------
	.section	.note.nv.tkinfo,"",@"SHT_NOTE"
	.sectionflags	@"SHF_NOTE_NV_TKINFO"
	.tkinfo
        /*0018*/ 	.word	0x00000002
        /*0030*/ 	.string	""
        /*0030*/ 	.string	"ptxas"
        /*0030*/ 	.string	"Cuda compilation tools, release 13.0, V13.0.88"
        /*0030*/ 	.string	"Build cuda_13.0.r13.0/compiler.36424714_0"
        /*0030*/ 	.string	"-arch sm_90a -m 64 "



//--------------------- .note.nv.cuinfo           --------------------------
	.section	.note.nv.cuinfo,"",@"SHT_NOTE"
	.sectionflags	@"SHF_NOTE_NV_CUINFO"
        /*0018*/ 	.short	0x0002
        /*001a*/ 	.short	0x005a
        /*001c*/ 	.short	0x0082
	.zero		2


//--------------------- .nv.info                  --------------------------
	.section	.nv.info,"",@"SHT_CUDA_INFO"
	.align	4


	//----- nvinfo : EIATTR_REGCOUNT
	.align		4
        /*0000*/ 	.byte	0x04, 0x2f
        /*0002*/ 	.short	(.L_12 - .L_11)
	.align		4
.L_11:
        /*0004*/ 	.word	index@(_ZN7cutlass13device_kernelINS_4conv6kernel13ConvUniversalINS1_16ConvProblemShapeILNS1_8OperatorE0ELi2EEENS1_10collective14CollectiveConvINS1_46MainloopSm90TmaGmmaWarpSpecializedImplicitGemmILS5_0ELi18ELi2EN4cute5tupleIJNSA_1CILi2EEENSC_ILi1EEESE_EEENS1_36KernelImplicitTmaWarpSpecializedSm90ELi1EEENSB_IJNSC_ILi128EEENSC_ILi64EEENSB_IJSJ_EEEEEENS_12float_e4m3_tESM_NSA_8TiledMMAINSA_8MMA_AtomIJNSA_4SM904GMMA30MMA_64x64x32_F32E4M3E4M3_SS_TNILNSQ_7ScaleInE1ELSS_1EEEEEENSA_6LayoutINSB_IJSE_SE_SE_EEENSB_IJNSC_ILi0EEESX_SX_EEEEENSB_IJNSA_10UnderscoreES10_S10_EEEEENS7_6detail26Sm90ImplicitGemmTileTraitsINSA_20SM90_TMA_LOAD_IM2COLENSA_14ComposedLayoutINSA_7SwizzleILi2ELi4ELi3EEENSA_18smem_ptr_flag_bitsILi8EEENSV_INSB_IJNSB_IJNSC_ILi8EEENSC_ILi16EEEEEENSB_IJSJ_SE_EEENSB_IJSE_NSC_ILi18EEEEEEEEENSB_IJNSB_IJSJ_NSC_ILi512EEEEEENSB_IJSE_SX_EEENSB_IJSX_NSC_ILi8192EEEEEEEEEEEEEvEENS14_INSA_23SM90_TMA_LOAD_MULTICASTENS16_IS18_S1A_NSV_INSB_IJNSB_IJS1B_S1B_EEES1E_S1G_EEENSB_IJS1J_S1K_NSB_IJSX_NSC_ILi4096EEEEEEEEEEEEEvEEEENS_8epilogue10collective6detail29Sm90TmaWarpSpecializedAdapterINS22_15DefaultEpilogueISM_NSB_IJNSB_IJlllEEESE_SX_EEES27_NS21_6thread17LinearCombinationISM_Li1EffLNS28_9ScaleType4KindE0ELNS_15FloatRoundStyleE2ESM_EENS_4gemm15EpilogueDefaultEEEEEvvEEEEvNT_6ParamsE)
        /*0008*/ 	.word	0x0000005a


	//----- nvinfo : EIATTR_FRAME_SIZE
	.align		4
.L_12:
        /*000c*/ 	.byte	0x04, 0x11
        /*000e*/ 	.short	(.L_14 - .L_13)
	.align		4
.L_13:
        /*0010*/ 	.word	index@(_ZN7cutlass13device_kernelINS_4conv6kernel13ConvUniversalINS1_16ConvProblemShapeILNS1_8OperatorE0ELi2EEENS1_10collective14CollectiveConvINS1_46MainloopSm90TmaGmmaWarpSpecializedImplicitGemmILS5_0ELi18ELi2EN4cute5tupleIJNSA_1CILi2EEENSC_ILi1EEESE_EEENS1_36KernelImplicitTmaWarpSpecializedSm90ELi1EEENSB_IJNSC_ILi128EEENSC_ILi64EEENSB_IJSJ_EEEEEENS_12float_e4m3_tESM_NSA_8TiledMMAINSA_8MMA_AtomIJNSA_4SM904GMMA30MMA_64x64x32_F32E4M3E4M3_SS_TNILNSQ_7ScaleInE1ELSS_1EEEEEENSA_6LayoutINSB_IJSE_SE_SE_EEENSB_IJNSC_ILi0EEESX_SX_EEEEENSB_IJNSA_10UnderscoreES10_S10_EEEEENS7_6detail26Sm90ImplicitGemmTileTraitsINSA_20SM90_TMA_LOAD_IM2COLENSA_14ComposedLayoutINSA_7SwizzleILi2ELi4ELi3EEENSA_18smem_ptr_flag_bitsILi8EEENSV_INSB_IJNSB_IJNSC_ILi8EEENSC_ILi16EEEEEENSB_IJSJ_SE_EEENSB_IJSE_NSC_ILi18EEEEEEEEENSB_IJNSB_IJSJ_NSC_ILi512EEEEEENSB_IJSE_SX_EEENSB_IJSX_NSC_ILi8192EEEEEEEEEEEEEvEENS14_INSA_23SM90_TMA_LOAD_MULTICASTENS16_IS18_S1A_NSV_INSB_IJNSB_IJS1B_S1B_EEES1E_S1G_EEENSB_IJS1J_S1K_NSB_IJSX_NSC_ILi4096EEEEEEEEEEEEEvEEEENS_8epilogue10collective6detail29Sm90TmaWarpSpecializedAdapterINS22_15DefaultEpilogueISM_NSB_IJNSB_IJlllEEESE_SX_EEES27_NS21_6thread17LinearCombinationISM_Li1EffLNS28_9ScaleType4KindE0ELNS_15FloatRoundStyleE2ESM_EENS_4gemm15EpilogueDefaultEEEEEvvEEEEvNT_6ParamsE)
        /*0014*/ 	.word	0x00000000


	//----- nvinfo : EIATTR_MIN_STACK_SIZE
	.align		4
.L_14:
        /*0018*/ 	.byte	0x04, 0x12
        /*001a*/ 	.short	(.L_16 - .L_15)
	.align		4
.L_15:
        /*001c*/ 	.word	index@(_ZN7cutlass13device_kernelINS_4conv6kernel13ConvUniversalINS1_16ConvProblemShapeILNS1_8OperatorE0ELi2EEENS1_10collective14CollectiveConvINS1_46MainloopSm90TmaGmmaWarpSpecializedImplicitGemmILS5_0ELi18ELi2EN4cute5tupleIJNSA_1CILi2EEENSC_ILi1EEESE_EEENS1_36KernelImplicitTmaWarpSpecializedSm90ELi1EEENSB_IJNSC_ILi128EEENSC_ILi64EEENSB_IJSJ_EEEEEENS_12float_e4m3_tESM_NSA_8TiledMMAINSA_8MMA_AtomIJNSA_4SM904GMMA30MMA_64x64x32_F32E4M3E4M3_SS_TNILNSQ_7ScaleInE1ELSS_1EEEEEENSA_6LayoutINSB_IJSE_SE_SE_EEENSB_IJNSC_ILi0EEESX_SX_EEEEENSB_IJNSA_10UnderscoreES10_S10_EEEEENS7_6detail26Sm90ImplicitGemmTileTraitsINSA_20SM90_TMA_LOAD_IM2COLENSA_14ComposedLayoutINSA_7SwizzleILi2ELi4ELi3EEENSA_18smem_ptr_flag_bitsILi8EEENSV_INSB_IJNSB_IJNSC_ILi8EEENSC_ILi16EEEEEENSB_IJSJ_SE_EEENSB_IJSE_NSC_ILi18EEEEEEEEENSB_IJNSB_IJSJ_NSC_ILi512EEEEEENSB_IJSE_SX_EEENSB_IJSX_NSC_ILi8192EEEEEEEEEEEEEvEENS14_INSA_23SM90_TMA_LOAD_MULTICASTENS16_IS18_S1A_NSV_INSB_IJNSB_IJS1B_S1B_EEES1E_S1G_EEENSB_IJS1J_S1K_NSB_IJSX_NSC_ILi4096EEEEEEEEEEEEEvEEEENS_8epilogue10collective6detail29Sm90TmaWarpSpecializedAdapterINS22_15DefaultEpilogueISM_NSB_IJNSB_IJlllEEESE_SX_EEES27_NS21_6thread17LinearCombinationISM_Li1EffLNS28_9ScaleType4KindE0ELNS_15FloatRoundStyleE2ESM_EENS_4gemm15EpilogueDefaultEEEEEvvEEEEvNT_6ParamsE)
        /*0020*/ 	.word	0x00000000
.L_16:


//--------------------- .nv.compat                --------------------------
	.section	.nv.compat,"",@"SHT_CUDA_COMPAT_INFO"
	.align	4
        /*0000*/ 	.byte	0x02, 0x09, 0x01, 0x00, 0x02, 0x02, 0x04, 0x00, 0x02, 0x05, 0x05, 0x00, 0x03, 0x07, 0x01, 0x01
        /*0010*/ 	.byte	0x02, 0x03, 0x01, 0x00, 0x02, 0x06, 0x01, 0x00, 0x04, 0x0b, 0x08, 0x00, 0x00, 0x00, 0x00, 0x00
        /*0020*/ 	.byte	0x00, 0x00, 0x00, 0x00


//--------------------- .nv.info._ZN7cutlass13device_kernelINS_4conv6kernel13ConvUniversalINS1_16ConvProblemShapeILNS1_8OperatorE0ELi2EEENS1_10collective14CollectiveConvINS1_46MainloopSm90TmaGmmaWarpSpecializedImplicitGemmILS5_0ELi18ELi2EN4cute5tupleIJNSA_1CILi2EEENSC_ILi1EEESE_EEENS1_36KernelImplicitTmaWarpSpecializedSm90ELi1EEENSB_IJNSC_ILi128EEENSC_ILi64EEENSB_IJSJ_EEEEEENS_12float_e4m3_tESM_NSA_8TiledMMAINSA_8MMA_AtomIJNSA_4SM904GMMA30MMA_64x64x32_F32E4M3E4M3_SS_TNILNSQ_7ScaleInE1ELSS_1EEEEEENSA_6LayoutINSB_IJSE_SE_SE_EEENSB_IJNSC_ILi0EEESX_SX_EEEEENSB_IJNSA_10UnderscoreES10_S10_EEEEENS7_6detail26Sm90ImplicitGemmTileTraitsINSA_20SM90_TMA_LOAD_IM2COLENSA_14ComposedLayoutINSA_7SwizzleILi2ELi4ELi3EEENSA_18smem_ptr_flag_bitsILi8EEENSV_INSB_IJNSB_IJNSC_ILi8EEENSC_ILi16EEEEEENSB_IJSJ_SE_EEENSB_IJSE_NSC_ILi18EEEEEEEEENSB_IJNSB_IJSJ_NSC_ILi512EEEEEENSB_IJSE_SX_EEENSB_IJSX_NSC_ILi8192EEEEEEEEEEEEEvEENS14_INSA_23SM90_TMA_LOAD_MULTICASTENS16_IS18_S1A_NSV_INSB_IJNSB_IJS1B_S1B_EEES1E_S1G_EEENSB_IJS1J_S1K_NSB_IJSX_NSC_ILi4096EEEEEEEEEEEEEvEEEENS_8epilogue10collective6detail29Sm90TmaWarpSpecializedAdapterINS22_15DefaultEpilogueISM_NSB_IJNSB_IJlllEEESE_SX_EEES27_NS21_6thread17LinearCombinationISM_Li1EffLNS28_9ScaleType4KindE0ELNS_15FloatRoundStyleE2ESM_EENS_4gemm15EpilogueDefaultEEEEEvvEEEEvNT_6ParamsE --------------------------
	.section	.nv.info._ZN7cutlass13device_kernelINS_4conv6kernel13ConvUniversalINS1_16ConvProblemShapeILNS1_8OperatorE0ELi2EEENS1_10collective14CollectiveConvINS1_46MainloopSm90TmaGmmaWarpSpecializedImplicitGemmILS5_0ELi18ELi2EN4cute5tupleIJNSA_1CILi2EEENSC_ILi1EEESE_EEENS1_36KernelImplicitTmaWarpSpecializedSm90ELi1EEENSB_IJNSC_ILi128EEENSC_ILi64EEENSB_IJSJ_EEEEEENS_12float_e4m3_tESM_NSA_8TiledMMAINSA_8MMA_AtomIJNSA_4SM904GMMA30MMA_64x64x32_F32E4M3E4M3_SS_TNILNSQ_7ScaleInE1ELSS_1EEEEEENSA_6LayoutINSB_IJSE_SE_SE_EEENSB_IJNSC_ILi0EEESX_SX_EEEEENSB_IJNSA_10UnderscoreES10_S10_EEEEENS7_6detail26Sm90ImplicitGemmTileTraitsINSA_20SM90_TMA_LOAD_IM2COLENSA_14ComposedLayoutINSA_7SwizzleILi2ELi4ELi3EEENSA_18smem_ptr_flag_bitsILi8EEENSV_INSB_IJNSB_IJNSC_ILi8EEENSC_ILi16EEEEEENSB_IJSJ_SE_EEENSB_IJSE_NSC_ILi18EEEEEEEEENSB_IJNSB_IJSJ_NSC_ILi512EEEEEENSB_IJSE_SX_EEENSB_IJSX_NSC_ILi8192EEEEEEEEEEEEEvEENS14_INSA_23SM90_TMA_LOAD_MULTICASTENS16_IS18_S1A_NSV_INSB_IJNSB_IJS1B_S1B_EEES1E_S1G_EEENSB_IJS1J_S1K_NSB_IJSX_NSC_ILi4096EEEEEEEEEEEEEvEEEENS_8epilogue10collective6detail29Sm90TmaWarpSpecializedAdapterINS22_15DefaultEpilogueISM_NSB_IJNSB_IJlllEEESE_SX_EEES27_NS21_6thread17LinearCombinationISM_Li1EffLNS28_9ScaleType4KindE0ELNS_15FloatRoundStyleE2ESM_EENS_4gemm15EpilogueDefaultEEEEEvvEEEEvNT_6ParamsE,"",@"SHT_CUDA_INFO"
	.sectionflags	@""
	.align	4


	//----- nvinfo : EIATTR_CUDA_API_VERSION
	.align		4
        /*0000*/ 	.byte	0x04, 0x37
        /*0002*/ 	.short	(.L_18 - .L_17)
.L_17:
        /*0004*/ 	.word	0x00000082


	//----- nvinfo : EIATTR_KPARAM_INFO
	.align		4
.L_18:
        /*0008*/ 	.byte	0x04, 0x17
        /*000a*/ 	.short	(.L_20 - .L_19)
.L_19:
        /*000c*/ 	.word	0x00000000
        /*0010*/ 	.short	0x0000
        /*0012*/ 	.short	0x0070
        /*0014*/ 	.byte	0x00, 0xf0, 0x01, 0x0e


	//----- nvinfo : EIATTR_SPARSE_MMA_MASK
	.align		4
.L_20:
        /*0018*/ 	.byte	0x03, 0x50
        /*001a*/ 	.short	0x0000


	//----- nvinfo : EIATTR_MAXREG_COUNT
	.align		4
        /*001c*/ 	.byte	0x03, 0x1b
        /*001e*/ 	.short	0x00ff


	//----- nvinfo : EIATTR_NUM_BARRIERS
	.align		4
        /*0020*/ 	.byte	0x02, 0x4c
        /*0022*/ 	.byte	0x01
	.zero		1


	//----- nvinfo : EIATTR_MERCURY_ISA_VERSION
	.align		4
        /*0024*/ 	.byte	0x03, 0x5f
        /*0026*/ 	.short	0x0101


	//----- nvinfo : EIATTR_COOP_GROUP_MASK_REGIDS
	.align		4
        /*0028*/ 	.byte	0x04, 0x29
        /*002a*/ 	.short	(.L_22 - .L_21)


	//   ....[0]....
.L_21:
        /*002c*/ 	.word	0xffffffff


	//   ....[1]....
        /*0030*/ 	.word	0xffffffff


	//   ....[2]....
        /*0034*/ 	.word	0xffffffff


	//   ....[3]....
        /*0038*/ 	.word	0xffffffff


	//----- nvinfo : EIATTR_COOP_GROUP_INSTR_OFFSETS
	.align		4
.L_22:
        /*003c*/ 	.byte	0x04, 0x28
        /*003e*/ 	.short	(.L_24 - .L_23)


	//   ....[0]....
.L_23:
        /*0040*/ 	.word	0x00000070


	//   ....[1]....
        /*0044*/ 	.word	0x00000080


	//   ....[2]....
        /*0048*/ 	.word	0x00000140


	//   ....[3]....
        /*004c*/ 	.word	0x00000890


	//----- nvinfo : EIATTR_MBARRIER_INSTR_OFFSETS
	.align		4
.L_24:
        /*0050*/ 	.byte	0x04, 0x39
        /*0052*/ 	.short	(.L_26 - .L_25)


	//   ....[0]....
.L_25:
        /*0054*/ 	.word	0x00000310
        /*0058*/ 	.word	0x000000ff
        /*005c*/ 	.word	0x00036000
        /*0060*/ 	.short	0x0100
        /*0062*/ 	.byte	0x08
	.zero		1


	//   ....[1]....
        /*0064*/ 	.word	0x00000320
        /*0068*/ 	.word	0x000000ff
        /*006c*/ 	.word	0x00036090
        /*0070*/ 	.short	0x0100
        /*0072*/ 	.byte	0x08
	.zero		1


	//   ....[2]....
        /*0074*/ 	.word	0x00000330
        /*0078*/ 	.word	0x000000ff
        /*007c*/ 	.word	0x00036008
        /*0080*/ 	.short	0x0100
        /*0082*/ 	.byte	0x08
	.zero		1


	//   ....[3]....
        /*0084*/ 	.word	0x00000340
        /*0088*/ 	.word	0x000000ff
        /*008c*/ 	.word	0x00036098
        /*0090*/ 	.short	0x0100
        /*0092*/ 	.byte	0x08
	.zero		1


	//   ....[4]....
        /*0094*/ 	.word	0x00000350
        /*0098*/ 	.word	0x000000ff
        /*009c*/ 	.word	0x00036010
        /*00a0*/ 	.short	0x0100
        /*00a2*/ 	.byte	0x08
	.zero		1


	//   ....[5]....
        /*00a4*/ 	.word	0x00000360
        /*00a8*/ 	.word	0x000000ff
        /*00ac*/ 	.word	0x000360a0
        /*00b0*/ 	.short	0x0100
        /*00b2*/ 	.byte	0x08
	.zero		1


	//   ....[6]....
        /*00b4*/ 	.word	0x00000370
        /*00b8*/ 	.word	0x000000ff
        /*00bc*/ 	.word	0x00036018
        /*00c0*/ 	.short	0x0100
        /*00c2*/ 	.byte	0x08
	.zero		1


	//   ....[7]....
        /*00c4*/ 	.word	0x00000380
        /*00c8*/ 	.word	0x000000ff
        /*00cc*/ 	.word	0x000360a8
        /*00d0*/ 	.short	0x0100
        /*00d2*/ 	.byte	0x08
	.zero		1


	//   ....[8]....
        /*00d4*/ 	.word	0x00000390
        /*00d8*/ 	.word	0x000000ff
        /*00dc*/ 	.word	0x00036020
        /*00e0*/ 	.short	0x0100
        /*00e2*/ 	.byte	0x08
	.zero		1


	//   ....[9]....
        /*00e4*/ 	.word	0x000003a0
        /*00e8*/ 	.word	0x000000ff
        /*00ec*/ 	.word	0x000360b0
        /*00f0*/ 	.short	0x0100
        /*00f2*/ 	.byte	0x08
	.zero		1


	//   ....[10]....
        /*00f4*/ 	.word	0x000003b0
        /*00f8*/ 	.word	0x000000ff
        /*00fc*/ 	.word	0x00036028
        /*0100*/ 	.short	0x0100
        /*0102*/ 	.byte	0x08
	.zero		1


	//   ....[11]....
        /*0104*/ 	.word	0x000003c0
        /*0108*/ 	.word	0x000000ff
        /*010c*/ 	.word	0x000360b8
        /*0110*/ 	.short	0x0100
        /*0112*/ 	.byte	0x08
	.zero		1


	//   ....[12]....
        /*0114*/ 	.word	0x000003d0
        /*0118*/ 	.word	0x000000ff
        /*011c*/ 	.word	0x00036030
        /*0120*/ 	.short	0x0100
        /*0122*/ 	.byte	0x08
	.zero		1


	//   ....[13]....
        /*0124*/ 	.word	0x000003e0
        /*0128*/ 	.word	0x000000ff
        /*012c*/ 	.word	0x000360c0
        /*0130*/ 	.short	0x0100
        /*0132*/ 	.byte	0x08
	.zero		1


	//   ....[14]....
        /*0134*/ 	.word	0x000003f0
        /*0138*/ 	.word	0x000000ff
        /*013c*/ 	.word	0x00036038
        /*0140*/ 	.short	0x0100
        /*0142*/ 	.byte	0x08
	.zero		1


	//   ....[15]....
        /*0144*/ 	.word	0x00000400
        /*0148*/ 	.word	0x000000ff
        /*014c*/ 	.word	0x000360c8
        /*0150*/ 	.short	0x0100
        /*0152*/ 	.byte	0x08
	.zero		1


	//   ....[16]....
        /*0154*/ 	.word	0x00000410
        /*0158*/ 	.word	0x000000ff
        /*015c*/ 	.word	0x00036040
        /*0160*/ 	.short	0x0100
        /*0162*/ 	.byte	0x08
	.zero		1


	//   ....[17]....
        /*0164*/ 	.word	0x00000420
        /*0168*/ 	.word	0x000000ff
        /*016c*/ 	.word	0x000360d0
        /*0170*/ 	.short	0x0100
        /*0172*/ 	.byte	0x08
	.zero		1


	//   ....[18]....
        /*0174*/ 	.word	0x00000430
        /*0178*/ 	.word	0x000000ff
        /*017c*/ 	.word	0x00036048
        /*0180*/ 	.short	0x0100
        /*0182*/ 	.byte	0x08
	.zero		1


	//   ....[19]....
        /*0184*/ 	.word	0x00000440
        /*0188*/ 	.word	0x000000ff
        /*018c*/ 	.word	0x000360d8
        /*0190*/ 	.short	0x0100
        /*0192*/ 	.byte	0x08
	.zero		1


	//   ....[20]....
        /*0194*/ 	.word	0x00000450
        /*0198*/ 	.word	0x000000ff
        /*019c*/ 	.word	0x00036050
        /*01a0*/ 	.short	0x0100
        /*01a2*/ 	.byte	0x08
	.zero		1


	//   ....[21]....
        /*01a4*/ 	.word	0x00000460
        /*01a8*/ 	.word	0x000000ff
        /*01ac*/ 	.word	0x000360e0
        /*01b0*/ 	.short	0x0100
        /*01b2*/ 	.byte	0x08
	.zero		1


	//   ....[22]....
        /*01b4*/ 	.word	0x00000470
        /*01b8*/ 	.word	0x000000ff
        /*01bc*/ 	.word	0x00036058
        /*01c0*/ 	.short	0x0100
        /*01c2*/ 	.byte	0x08
	.zero		1


	//   ....[23]....
        /*01c4*/ 	.word	0x00000480
        /*01c8*/ 	.word	0x000000ff
        /*01cc*/ 	.word	0x000360e8
        /*01d0*/ 	.short	0x0100
        /*01d2*/ 	.byte	0x08
	.zero		1


	//   ....[24]....
        /*01d4*/ 	.word	0x00000490
        /*01d8*/ 	.word	0x000000ff
        /*01dc*/ 	.word	0x00036060
        /*01e0*/ 	.short	0x0100
        /*01e2*/ 	.byte	0x08
	.zero		1


	//   ....[25]....
        /*01e4*/ 	.word	0x000004a0
        /*01e8*/ 	.word	0x000000ff
        /*01ec*/ 	.word	0x000360f0
        /*01f0*/ 	.short	0x0100
        /*01f2*/ 	.byte	0x08
	.zero		1


	//   ....[26]....
        /*01f4*/ 	.word	0x000004b0
        /*01f8*/ 	.word	0x000000ff
        /*01fc*/ 	.word	0x00036068
        /*0200*/ 	.short	0x0100
        /*0202*/ 	.byte	0x08
	.zero		1


	//   ....[27]....
        /*0204*/ 	.word	0x000004c0
        /*0208*/ 	.word	0x000000ff
        /*020c*/ 	.word	0x000360f8
        /*0210*/ 	.short	0x0100
        /*0212*/ 	.byte	0x08
	.zero		1


	//   ....[28]....
        /*0214*/ 	.word	0x000004d0
        /*0218*/ 	.word	0x000000ff
        /*021c*/ 	.word	0x00036070
        /*0220*/ 	.short	0x0100
        /*0222*/ 	.byte	0x08
	.zero		1


	//   ....[29]....
        /*0224*/ 	.word	0x000004e0
        /*0228*/ 	.word	0x000000ff
        /*022c*/ 	.word	0x00036100
        /*0230*/ 	.short	0x0100
        /*0232*/ 	.byte	0x08
	.zero		1


	//   ....[30]....
        /*0234*/ 	.word	0x000004f0
        /*0238*/ 	.word	0x000000ff
        /*023c*/ 	.word	0x00036078
        /*0240*/ 	.short	0x0100
        /*0242*/ 	.byte	0x08
	.zero		1


	//   ....[31]....
        /*0244*/ 	.word	0x00000500
        /*0248*/ 	.word	0x000000ff
        /*024c*/ 	.word	0x00036108
        /*0250*/ 	.short	0x0100
        /*0252*/ 	.byte	0x08
	.zero		1


	//   ....[32]....
        /*0254*/ 	.word	0x00000510
        /*0258*/ 	.word	0x000000ff
        /*025c*/ 	.word	0x00036080
        /*0260*/ 	.short	0x0100
        /*0262*/ 	.byte	0x08
	.zero		1


	//   ....[33]....
        /*0264*/ 	.word	0x00000520
        /*0268*/ 	.word	0x000000ff
        /*026c*/ 	.word	0x00036110
        /*0270*/ 	.short	0x0100
        /*0272*/ 	.byte	0x08
	.zero		1


	//   ....[34]....
        /*0274*/ 	.word	0x00000530
        /*0278*/ 	.word	0x000000ff
        /*027c*/ 	.word	0x00036088
        /*0280*/ 	.short	0x0100
        /*0282*/ 	.byte	0x08
	.zero		1


	//   ....[35]....
        /*0284*/ 	.word	0x00000540
        /*0288*/ 	.word	0x000000ff
        /*028c*/ 	.word	0x00036118
        /*0290*/ 	.short	0x0100
        /*0292*/ 	.byte	0x08
	.zero		1


	//   ....[36]....
        /*0294*/ 	.word	0x00000ee0
        /*0298*/ 	.word	0x00000008
        /*029c*/ 	.word	0x00036000
        /*02a0*/ 	.short	0x010a
        /*02a2*/ 	.byte	0x3f
	.zero		1


	//   ....[37]....
        /*02a4*/ 	.word	0x00001260
        /*02a8*/ 	.word	0x0000000a
        /*02ac*/ 	.word	0x00036000
        /*02b0*/ 	.short	0x010a
        /*02b2*/ 	.byte	0x3f
	.zero		1


	//   ....[38]....
        /*02b4*/ 	.word	0x00001460
        /*02b8*/ 	.word	0x00000009
        /*02bc*/ 	.word	0x00000000
        /*02c0*/ 	.short	0x0101
        /*02c2*/ 	.byte	0x3f
	.zero		1


	//   ....[39]....
        /*02c4*/ 	.word	0x00001690
        /*02c8*/ 	.word	0x00000003
        /*02cc*/ 	.word	0x00000000
        /*02d0*/ 	.short	0x0101
        /*02d2*/ 	.byte	0x3f
	.zero		1


	//   ....[40]....
        /*02d4*/ 	.word	0x00006230
        /*02d8*/ 	.word	0x0000000e
        /*02dc*/ 	.word	0x00036090
        /*02e0*/ 	.short	0x010a
        /*02e2*/ 	.byte	0x3f
	.zero		1


	//   ....[41]....
        /*02e4*/ 	.word	0x000068f0
        /*02e8*/ 	.word	0x00000002
        /*02ec*/ 	.word	0x00000000
        /*02f0*/ 	.short	0x010a
        /*02f2*/ 	.byte	0x3f
	.zero		1


	//   ....[42]....
        /*02f4*/ 	.word	0x000069a0
        /*02f8*/ 	.word	0x00000002
        /*02fc*/ 	.word	0x00000000
        /*0300*/ 	.short	0x010a
        /*0302*/ 	.byte	0x3f
	.zero		1


	//   ....[43]....
        /*0304*/ 	.word	0x00006a50
        /*0308*/ 	.word	0x00000002
        /*030c*/ 	.word	0x00000000
        /*0310*/ 	.short	0x010a
        /*0312*/ 	.byte	0x3f
	.zero		1


	//   ....[44]....
        /*0314*/ 	.word	0x00006b00
        /*0318*/ 	.word	0x00000002
        /*031c*/ 	.word	0x00000000
        /*0320*/ 	.short	0x010a
        /*0322*/ 	.byte	0x3f
	.zero		1


	//   ....[45]....
        /*0324*/ 	.word	0x00006bb0
        /*0328*/ 	.word	0x00000002
        /*032c*/ 	.word	0x00000000
        /*0330*/ 	.short	0x010a
        /*0332*/ 	.byte	0x3f
	.zero		1


	//   ....[46]....
        /*0334*/ 	.word	0x00006c60
        /*0338*/ 	.word	0x00000002
        /*033c*/ 	.word	0x00000000
        /*0340*/ 	.short	0x010a
        /*0342*/ 	.byte	0x3f
	.zero		1


	//   ....[47]....
        /*0344*/ 	.word	0x00006d10
        /*0348*/ 	.word	0x00000002
        /*034c*/ 	.word	0x00000000
        /*0350*/ 	.short	0x010a
        /*0352*/ 	.byte	0x3f
	.zero		1


	//   ....[48]....
        /*0354*/ 	.word	0x00006dc0
        /*0358*/ 	.word	0x00000002
        /*035c*/ 	.word	0x00000000
        /*0360*/ 	.short	0x010a
        /*0362*/ 	.byte	0x3f
	.zero		1


	//   ....[49]....
        /*0364*/ 	.word	0x00006e70
        /*0368*/ 	.word	0x00000002
        /*036c*/ 	.word	0x00000000
        /*0370*/ 	.short	0x010a
        /*0372*/ 	.byte	0x3f
	.zero		1


	//   ....[50]....
        /*0374*/ 	.word	0x00006f20
        /*0378*/ 	.word	0x00000002
        /*037c*/ 	.word	0x00000000
        /*0380*/ 	.short	0x010a
        /*0382*/ 	.byte	0x3f
	.zero		1


	//   ....[51]....
        /*0384*/ 	.word	0x00006fd0
        /*0388*/ 	.word	0x00000002
        /*038c*/ 	.word	0x00000000
        /*0390*/ 	.short	0x010a
        /*0392*/ 	.byte	0x3f
	.zero		1


	//   ....[52]....
        /*0394*/ 	.word	0x00007080
        /*0398*/ 	.word	0x00000002
        /*039c*/ 	.word	0x00000000
        /*03a0*/ 	.short	0x010a
        /*03a2*/ 	.byte	0x3f
	.zero		1


	//   ....[53]....
        /*03a4*/ 	.word	0x00007130
        /*03a8*/ 	.word	0x00000002
        /*03ac*/ 	.word	0x00000000
        /*03b0*/ 	.short	0x010a
        /*03b2*/ 	.byte	0x3f
	.zero		1


	//   ....[54]....
        /*03b4*/ 	.word	0x000071e0
        /*03b8*/ 	.word	0x00000002
        /*03bc*/ 	.word	0x00000000
        /*03c0*/ 	.short	0x010a
        /*03c2*/ 	.byte	0x3f
	.zero		1


	//   ....[55]....
        /*03c4*/ 	.word	0x00007290
        /*03c8*/ 	.word	0x00000002
        /*03cc*/ 	.word	0x00000000
        /*03d0*/ 	.short	0x010a
        /*03d2*/ 	.byte	0x3f
	.zero		1


	//   ....[56]....
        /*03d4*/ 	.word	0x00007340
        /*03d8*/ 	.word	0x00000002
        /*03dc*/ 	.word	0x00000000
        /*03e0*/ 	.short	0x010a
        /*03e2*/ 	.byte	0x3f
	.zero		1


	//   ....[57]....
        /*03e4*/ 	.word	0x000073f0
        /*03e8*/ 	.word	0x00000002
        /*03ec*/ 	.word	0x00000000
        /*03f0*/ 	.short	0x010a
        /*03f2*/ 	.byte	0x3f
	.zero		1


	//   ....[58]....
        /*03f4*/ 	.word	0x000074a0
        /*03f8*/ 	.word	0x00000005
        /*03fc*/ 	.word	0x00000000
        /*0400*/ 	.short	0x010a
        /*0402*/ 	.byte	0x3f
	.zero		1


	//----- nvinfo : EIATTR_NUM_MBARRIERS
	.align		4
.L_26:
        /*0404*/ 	.byte	0x03, 0x38
        /*0406*/ 	.short	0x0024


	//----- nvinfo : EIATTR_EXIT_INSTR_OFFSETS
	.align		4
        /*0408*/ 	.byte	0x04, 0x1c
        /*040a*/ 	.short	(.L_28 - .L_27)


	//   ....[0]....
.L_27:
        /*040c*/ 	.word	0x00000c10


	//   ....[1]....
        /*0410*/ 	.word	0x000017e0


	//   ....[2]....
        /*0414*/ 	.word	0x00004fa0


	//   ....[3]....
        /*0418*/ 	.word	0x00004fc0


	//   ....[4]....
        /*041c*/ 	.word	0x00006000


	//   ....[5]....
        /*0420*/ 	.word	0x00006020


	//   ....[6]....
        /*0424*/ 	.word	0x00006040


	//   ....[7]....
        /*0428*/ 	.word	0x000067e0


	//   ....[8]....
        /*042c*/ 	.word	0x000074d0


	//----- nvinfo : EIATTR_MAX_THREADS
	.align		4
.L_28:
        /*0430*/ 	.byte	0x04, 0x05
        /*0432*/ 	.short	(.L_30 - .L_29)
.L_29:
        /*0434*/ 	.word	0x00000100
        /*0438*/ 	.word	0x00000001
        /*043c*/ 	.word	0x00000001


	//----- nvinfo : EIATTR_CRS_STACK_SIZE
	.align		4
.L_30:
        /*0440*/ 	.byte	0x04, 0x1e
        /*0442*/ 	.short	(.L_32 - .L_31)
.L_31:
        /*0444*/ 	.word	0x00000000


	//----- nvinfo : EIATTR_CBANK_PARAM_SIZE
	.align		4
.L_32:
        /*0448*/ 	.byte	0x03, 0x19
        /*044a*/ 	.short	0x03f0


	//----- nvinfo : EIATTR_PARAM_CBANK
	.align		4
        /*044c*/ 	.byte	0x04, 0x0a
        /*044e*/ 	.short	(.L_34 - .L_33)
	.align		4
.L_33:
        /*0450*/ 	.word	index@(.nv.constant0._ZN7cutlass13device_kernelINS_4conv6kernel13ConvUniversalINS1_16ConvProblemShapeILNS1_8OperatorE0ELi2EEENS1_10collective14CollectiveConvINS1_46MainloopSm90TmaGmmaWarpSpecializedImplicitGemmILS5_0ELi18ELi2EN4cute5tupleIJNSA_1CILi2EEENSC_ILi1EEESE_EEENS1_36KernelImplicitTmaWarpSpecializedSm90ELi1EEENSB_IJNSC_ILi128EEENSC_ILi64EEENSB_IJSJ_EEEEEENS_12float_e4m3_tESM_NSA_8TiledMMAINSA_8MMA_AtomIJNSA_4SM904GMMA30MMA_64x64x32_F32E4M3E4M3_SS_TNILNSQ_7ScaleInE1ELSS_1EEEEEENSA_6LayoutINSB_IJSE_SE_SE_EEENSB_IJNSC_ILi0EEESX_SX_EEEEENSB_IJNSA_10UnderscoreES10_S10_EEEEENS7_6detail26Sm90ImplicitGemmTileTraitsINSA_20SM90_TMA_LOAD_IM2COLENSA_14ComposedLayoutINSA_7SwizzleILi2ELi4ELi3EEENSA_18smem_ptr_flag_bitsILi8EEENSV_INSB_IJNSB_IJNSC_ILi8EEENSC_ILi16EEEEEENSB_IJSJ_SE_EEENSB_IJSE_NSC_ILi18EEEEEEEEENSB_IJNSB_IJSJ_NSC_ILi512EEEEEENSB_IJSE_SX_EEENSB_IJSX_NSC_ILi8192EEEEEEEEEEEEEvEENS14_INSA_23SM90_TMA_LOAD_MULTICASTENS16_IS18_S1A_NSV_INSB_IJNSB_IJS1B_S1B_EEES1E_S1G_EEENSB_IJS1J_S1K_NSB_IJSX_NSC_ILi4096EEEEEEEEEEEEEvEEEENS_8epilogue10collective6detail29Sm90TmaWarpSpecializedAdapterINS22_15DefaultEpilogueISM_NSB_IJNSB_IJlllEEESE_SX_EEES27_NS21_6thread17LinearCombinationISM_Li1EffLNS28_9ScaleType4KindE0ELNS_15FloatRoundStyleE2ESM_EENS_4gemm15EpilogueDefaultEEEEEvvEEEEvNT_6ParamsE)
        /*0454*/ 	.short	0x0210
        /*0456*/ 	.short	0x03f0


	//----- nvinfo : EIATTR_SW_WAR
	.align		4
.L_34:
        /*0458*/ 	.byte	0x04, 0x36
        /*045a*/ 	.short	(.L_36 - .L_35)
.L_35:
        /*045c*/ 	.word	0x00000008
.L_36:


//--------------------- .nv.callgraph             --------------------------
	.section	.nv.callgraph,"",@"SHT_CUDA_CALLGRAPH"
	.align	4
	.sectionentsize	8
	.align		4
        /*0000*/ 	.word	0x00000000
	.align		4
        /*0004*/ 	.word	0xffffffff
	.align		4
        /*0008*/ 	.word	0x00000000
	.align		4
        /*000c*/ 	.word	0xfffffffe
	.align		4
        /*0010*/ 	.word	0x00000000
	.align		4
        /*0014*/ 	.word	0xfffffffd
	.align		4
        /*0018*/ 	.word	0x00000000
	.align		4
        /*001c*/ 	.word	0xfffffffc


//--------------------- .nv.constant4             --------------------------
	.section	.nv.constant4,"a",@progbits
	.align	8
	.align		8
.nv.constant4:
        /*0000*/ 	.dword	_ZN39_INTERNAL_43ae562c_4_k_cu_f7e83fc1_31224cuda3std3__45__cpo5beginE
	.align		8
        /*0008*/ 	.dword	_ZN39_INTERNAL_43ae562c_4_k_cu_f7e83fc1_31224cuda3std3__45__cpo3endE
	.align		8
        /*0010*/ 	.dword	_ZN39_INTERNAL_43ae562c_4_k_cu_f7e83fc1_31224cuda3std3__45__cpo6cbeginE
	.align		8
        /*0018*/ 	.dword	_ZN39_INTERNAL_43ae562c_4_k_cu_f7e83fc1_31224cuda3std3__45__cpo4cendE
	.align		8
        /*0020*/ 	.dword	_ZN39_INTERNAL_43ae562c_4_k_cu_f7e83fc1_31224cuda3std3__441_GLOBAL__N__43ae562c_4_k_cu_f7e83fc1_31226ignoreE
	.align		8
        /*0028*/ 	.dword	_ZN39_INTERNAL_43ae562c_4_k_cu_f7e83fc1_31224cuda3std3__419piecewise_constructE
	.align		8
        /*0030*/ 	.dword	_ZN39_INTERNAL_43ae562c_4_k_cu_f7e83fc1_31224cuda3std3__48in_placeE
	.align		8
        /*0038*/ 	.dword	_ZN39_INTERNAL_43ae562c_4_k_cu_f7e83fc1_31224cuda3std6ranges3__45__cpo4swapE
	.align		8
        /*0040*/ 	.dword	_ZN39_INTERNAL_43ae562c_4_k_cu_f7e83fc1_31224cuda3std6ranges3__45__cpo9iter_moveE
	.align		8
        /*0048*/ 	.dword	_ZN39_INTERNAL_43ae562c_4_k_cu_f7e83fc1_31224cute7productE
	.align		8
        /*0050*/ 	.dword	_ZN39_INTERNAL_43ae562c_4_k_cu_f7e83fc1_31224cute1_E


//--------------------- .text._ZN7cutlass13device_kernelINS_4conv6kernel13ConvUniversalINS1_16ConvProblemShapeILNS1_8OperatorE0ELi2EEENS1_10collective14CollectiveConvINS1_46MainloopSm90TmaGmmaWarpSpecializedImplicitGemmILS5_0ELi18ELi2EN4cute5tupleIJNSA_1CILi2EEENSC_ILi1EEESE_EEENS1_36KernelImplicitTmaWarpSpecializedSm90ELi1EEENSB_IJNSC_ILi128EEENSC_ILi64EEENSB_IJSJ_EEEEEENS_12float_e4m3_tESM_NSA_8TiledMMAINSA_8MMA_AtomIJNSA_4SM904GMMA30MMA_64x64x32_F32E4M3E4M3_SS_TNILNSQ_7ScaleInE1ELSS_1EEEEEENSA_6LayoutINSB_IJSE_SE_SE_EEENSB_IJNSC_ILi0EEESX_SX_EEEEENSB_IJNSA_10UnderscoreES10_S10_EEEEENS7_6detail26Sm90ImplicitGemmTileTraitsINSA_20SM90_TMA_LOAD_IM2COLENSA_14ComposedLayoutINSA_7SwizzleILi2ELi4ELi3EEENSA_18smem_ptr_flag_bitsILi8EEENSV_INSB_IJNSB_IJNSC_ILi8EEENSC_ILi16EEEEEENSB_IJSJ_SE_EEENSB_IJSE_NSC_ILi18EEEEEEEEENSB_IJNSB_IJSJ_NSC_ILi512EEEEEENSB_IJSE_SX_EEENSB_IJSX_NSC_ILi8192EEEEEEEEEEEEEvEENS14_INSA_23SM90_TMA_LOAD_MULTICASTENS16_IS18_S1A_NSV_INSB_IJNSB_IJS1B_S1B_EEES1E_S1G_EEENSB_IJS1J_S1K_NSB_IJSX_NSC_ILi4096EEEEEEEEEEEEEvEEEENS_8epilogue10collective6detail29Sm90TmaWarpSpecializedAdapterINS22_15DefaultEpilogueISM_NSB_IJNSB_IJlllEEESE_SX_EEES27_NS21_6thread17LinearCombinationISM_Li1EffLNS28_9ScaleType4KindE0ELNS_15FloatRoundStyleE2ESM_EENS_4gemm15EpilogueDefaultEEEEEvvEEEEvNT_6ParamsE --------------------------
	.section	.text._ZN7cutlass13device_kernelINS_4conv6kernel13ConvUniversalINS1_16ConvProblemShapeILNS1_8OperatorE0ELi2EEENS1_10collective14CollectiveConvINS1_46MainloopSm90TmaGmmaWarpSpecializedImplicitGemmILS5_0ELi18ELi2EN4cute5tupleIJNSA_1CILi2EEENSC_ILi1EEESE_EEENS1_36KernelImplicitTmaWarpSpecializedSm90ELi1EEENSB_IJNSC_ILi128EEENSC_ILi64EEENSB_IJSJ_EEEEEENS_12float_e4m3_tESM_NSA_8TiledMMAINSA_8MMA_AtomIJNSA_4SM904GMMA30MMA_64x64x32_F32E4M3E4M3_SS_TNILNSQ_7ScaleInE1ELSS_1EEEEEENSA_6LayoutINSB_IJSE_SE_SE_EEENSB_IJNSC_ILi0EEESX_SX_EEEEENSB_IJNSA_10UnderscoreES10_S10_EEEEENS7_6detail26Sm90ImplicitGemmTileTraitsINSA_20SM90_TMA_LOAD_IM2COLENSA_14ComposedLayoutINSA_7SwizzleILi2ELi4ELi3EEENSA_18smem_ptr_flag_bitsILi8EEENSV_INSB_IJNSB_IJNSC_ILi8EEENSC_ILi16EEEEEENSB_IJSJ_SE_EEENSB_IJSE_NSC_ILi18EEEEEEEEENSB_IJNSB_IJSJ_NSC_ILi512EEEEEENSB_IJSE_SX_EEENSB_IJSX_NSC_ILi8192EEEEEEEEEEEEEvEENS14_INSA_23SM90_TMA_LOAD_MULTICASTENS16_IS18_S1A_NSV_INSB_IJNSB_IJS1B_S1B_EEES1E_S1G_EEENSB_IJS1J_S1K_NSB_IJSX_NSC_ILi4096EEEEEEEEEEEEEvEEEENS_8epilogue10collective6detail29Sm90TmaWarpSpecializedAdapterINS22_15DefaultEpilogueISM_NSB_IJNSB_IJlllEEESE_SX_EEES27_NS21_6thread17LinearCombinationISM_Li1EffLNS28_9ScaleType4KindE0ELNS_15FloatRoundStyleE2ESM_EENS_4gemm15EpilogueDefaultEEEEEvvEEEEvNT_6ParamsE,"ax",@progbits
	.align	128
.text._ZN7cutlass13device_kernelINS_4conv6kernel13ConvUniversalINS1_16ConvProblemShapeILNS1_8OperatorE0ELi2EEENS1_10collective14CollectiveConvINS1_46MainloopSm90TmaGmmaWarpSpecializedImplicitGemmILS5_0ELi18ELi2EN4cute5tupleIJNSA_1CILi2EEENSC_ILi1EEESE_EEENS1_36KernelImplicitTmaWarpSpecializedSm90ELi1EEENSB_IJNSC_ILi128EEENSC_ILi64EEENSB_IJSJ_EEEEEENS_12float_e4m3_tESM_NSA_8TiledMMAINSA_8MMA_AtomIJNSA_4SM904GMMA30MMA_64x64x32_F32E4M3E4M3_SS_TNILNSQ_7ScaleInE1ELSS_1EEEEEENSA_6LayoutINSB_IJSE_SE_SE_EEENSB_IJNSC_ILi0EEESX_SX_EEEEENSB_IJNSA_10UnderscoreES10_S10_EEEEENS7_6detail26Sm90ImplicitGemmTileTraitsINSA_20SM90_TMA_LOAD_IM2COLENSA_14ComposedLayoutINSA_7SwizzleILi2ELi4ELi3EEENSA_18smem_ptr_flag_bitsILi8EEENSV_INSB_IJNSB_IJNSC_ILi8EEENSC_ILi16EEEEEENSB_IJSJ_SE_EEENSB_IJSE_NSC_ILi18EEEEEEEEENSB_IJNSB_IJSJ_NSC_ILi512EEEEEENSB_IJSE_SX_EEENSB_IJSX_NSC_ILi8192EEEEEEEEEEEEEvEENS14_INSA_23SM90_TMA_LOAD_MULTICASTENS16_IS18_S1A_NSV_INSB_IJNSB_IJS1B_S1B_EEES1E_S1G_EEENSB_IJS1J_S1K_NSB_IJSX_NSC_ILi4096EEEEEEEEEEEEEvEEEENS_8epilogue10collective6detail29Sm90TmaWarpSpecializedAdapterINS22_15DefaultEpilogueISM_NSB_IJNSB_IJlllEEESE_SX_EEES27_NS21_6thread17LinearCombinationISM_Li1EffLNS28_9ScaleType4KindE0ELNS_15FloatRoundStyleE2ESM_EENS_4gemm15EpilogueDefaultEEEEEvvEEEEvNT_6ParamsE:
        .type           _ZN7cutlass13device_kernelINS_4conv6kernel13ConvUniversalINS1_16ConvProblemShapeILNS1_8OperatorE0ELi2EEENS1_10collective14CollectiveConvINS1_46MainloopSm90TmaGmmaWarpSpecializedImplicitGemmILS5_0ELi18ELi2EN4cute5tupleIJNSA_1CILi2EEENSC_ILi1EEESE_EEENS1_36KernelImplicitTmaWarpSpecializedSm90ELi1EEENSB_IJNSC_ILi128EEENSC_ILi64EEENSB_IJSJ_EEEEEENS_12float_e4m3_tESM_NSA_8TiledMMAINSA_8MMA_AtomIJNSA_4SM904GMMA30MMA_64x64x32_F32E4M3E4M3_SS_TNILNSQ_7ScaleInE1ELSS_1EEEEEENSA_6LayoutINSB_IJSE_SE_SE_EEENSB_IJNSC_ILi0EEESX_SX_EEEEENSB_IJNSA_10UnderscoreES10_S10_EEEEENS7_6detail26Sm90ImplicitGemmTileTraitsINSA_20SM90_TMA_LOAD_IM2COLENSA_14ComposedLayoutINSA_7SwizzleILi2ELi4ELi3EEENSA_18smem_ptr_flag_bitsILi8EEENSV_INSB_IJNSB_IJNSC_ILi8EEENSC_ILi16EEEEEENSB_IJSJ_SE_EEENSB_IJSE_NSC_ILi18EEEEEEEEENSB_IJNSB_IJSJ_NSC_ILi512EEEEEENSB_IJSE_SX_EEENSB_IJSX_NSC_ILi8192EEEEEEEEEEEEEvEENS14_INSA_23SM90_TMA_LOAD_MULTICASTENS16_IS18_S1A_NSV_INSB_IJNSB_IJS1B_S1B_EEES1E_S1G_EEENSB_IJS1J_S1K_NSB_IJSX_NSC_ILi4096EEEEEEEEEEEEEvEEEENS_8epilogue10collective6detail29Sm90TmaWarpSpecializedAdapterINS22_15DefaultEpilogueISM_NSB_IJNSB_IJlllEEESE_SX_EEES27_NS21_6thread17LinearCombinationISM_Li1EffLNS28_9ScaleType4KindE0ELNS_15FloatRoundStyleE2ESM_EENS_4gemm15EpilogueDefaultEEEEEvvEEEEvNT_6ParamsE,@function
        .size           _ZN7cutlass13device_kernelINS_4conv6kernel13ConvUniversalINS1_16ConvProblemShapeILNS1_8OperatorE0ELi2EEENS1_10collective14CollectiveConvINS1_46MainloopSm90TmaGmmaWarpSpecializedImplicitGemmILS5_0ELi18ELi2EN4cute5tupleIJNSA_1CILi2EEENSC_ILi1EEESE_EEENS1_36KernelImplicitTmaWarpSpecializedSm90ELi1EEENSB_IJNSC_ILi128EEENSC_ILi64EEENSB_IJSJ_EEEEEENS_12float_e4m3_tESM_NSA_8TiledMMAINSA_8MMA_AtomIJNSA_4SM904GMMA30MMA_64x64x32_F32E4M3E4M3_SS_TNILNSQ_7ScaleInE1ELSS_1EEEEEENSA_6LayoutINSB_IJSE_SE_SE_EEENSB_IJNSC_ILi0EEESX_SX_EEEEENSB_IJNSA_10UnderscoreES10_S10_EEEEENS7_6detail26Sm90ImplicitGemmTileTraitsINSA_20SM90_TMA_LOAD_IM2COLENSA_14ComposedLayoutINSA_7SwizzleILi2ELi4ELi3EEENSA_18smem_ptr_flag_bitsILi8EEENSV_INSB_IJNSB_IJNSC_ILi8EEENSC_ILi16EEEEEENSB_IJSJ_SE_EEENSB_IJSE_NSC_ILi18EEEEEEEEENSB_IJNSB_IJSJ_NSC_ILi512EEEEEENSB_IJSE_SX_EEENSB_IJSX_NSC_ILi8192EEEEEEEEEEEEEvEENS14_INSA_23SM90_TMA_LOAD_MULTICASTENS16_IS18_S1A_NSV_INSB_IJNSB_IJS1B_S1B_EEES1E_S1G_EEENSB_IJS1J_S1K_NSB_IJSX_NSC_ILi4096EEEEEEEEEEEEEvEEEENS_8epilogue10collective6detail29Sm90TmaWarpSpecializedAdapterINS22_15DefaultEpilogueISM_NSB_IJNSB_IJlllEEESE_SX_EEES27_NS21_6thread17LinearCombinationISM_Li1EffLNS28_9ScaleType4KindE0ELNS_15FloatRoundStyleE2ESM_EENS_4gemm15EpilogueDefaultEEEEEvvEEEEvNT_6ParamsE,(.L_x_182 - _ZN7cutlass13device_kernelINS_4conv6kernel13ConvUniversalINS1_16ConvProblemShapeILNS1_8OperatorE0ELi2EEENS1_10collective14CollectiveConvINS1_46MainloopSm90TmaGmmaWarpSpecializedImplicitGemmILS5_0ELi18ELi2EN4cute5tupleIJNSA_1CILi2EEENSC_ILi1EEESE_EEENS1_36KernelImplicitTmaWarpSpecializedSm90ELi1EEENSB_IJNSC_ILi128EEENSC_ILi64EEENSB_IJSJ_EEEEEENS_12float_e4m3_tESM_NSA_8TiledMMAINSA_8MMA_AtomIJNSA_4SM904GMMA30MMA_64x64x32_F32E4M3E4M3_SS_TNILNSQ_7ScaleInE1ELSS_1EEEEEENSA_6LayoutINSB_IJSE_SE_SE_EEENSB_IJNSC_ILi0EEESX_SX_EEEEENSB_IJNSA_10UnderscoreES10_S10_EEEEENS7_6detail26Sm90ImplicitGemmTileTraitsINSA_20SM90_TMA_LOAD_IM2COLENSA_14ComposedLayoutINSA_7SwizzleILi2ELi4ELi3EEENSA_18smem_ptr_flag_bitsILi8EEENSV_INSB_IJNSB_IJNSC_ILi8EEENSC_ILi16EEEEEENSB_IJSJ_SE_EEENSB_IJSE_NSC_ILi18EEEEEEEEENSB_IJNSB_IJSJ_NSC_ILi512EEEEEENSB_IJSE_SX_EEENSB_IJSX_NSC_ILi8192EEEEEEEEEEEEEvEENS14_INSA_23SM90_TMA_LOAD_MULTICASTENS16_IS18_S1A_NSV_INSB_IJNSB_IJS1B_S1B_EEES1E_S1G_EEENSB_IJS1J_S1K_NSB_IJSX_NSC_ILi4096EEEEEEEEEEEEEvEEEENS_8epilogue10collective6detail29Sm90TmaWarpSpecializedAdapterINS22_15DefaultEpilogueISM_NSB_IJNSB_IJlllEEESE_SX_EEES27_NS21_6thread17LinearCombinationISM_Li1EffLNS28_9ScaleType4KindE0ELNS_15FloatRoundStyleE2ESM_EENS_4gemm15EpilogueDefaultEEEEEvvEEEEvNT_6ParamsE)
        .other          _ZN7cutlass13device_kernelINS_4conv6kernel13ConvUniversalINS1_16ConvProblemShapeILNS1_8OperatorE0ELi2EEENS1_10collective14CollectiveConvINS1_46MainloopSm90TmaGmmaWarpSpecializedImplicitGemmILS5_0ELi18ELi2EN4cute5tupleIJNSA_1CILi2EEENSC_ILi1EEESE_EEENS1_36KernelImplicitTmaWarpSpecializedSm90ELi1EEENSB_IJNSC_ILi128EEENSC_ILi64EEENSB_IJSJ_EEEEEENS_12float_e4m3_tESM_NSA_8TiledMMAINSA_8MMA_AtomIJNSA_4SM904GMMA30MMA_64x64x32_F32E4M3E4M3_SS_TNILNSQ_7ScaleInE1ELSS_1EEEEEENSA_6LayoutINSB_IJSE_SE_SE_EEENSB_IJNSC_ILi0EEESX_SX_EEEEENSB_IJNSA_10UnderscoreES10_S10_EEEEENS7_6detail26Sm90ImplicitGemmTileTraitsINSA_20SM90_TMA_LOAD_IM2COLENSA_14ComposedLayoutINSA_7SwizzleILi2ELi4ELi3EEENSA_18smem_ptr_flag_bitsILi8EEENSV_INSB_IJNSB_IJNSC_ILi8EEENSC_ILi16EEEEEENSB_IJSJ_SE_EEENSB_IJSE_NSC_ILi18EEEEEEEEENSB_IJNSB_IJSJ_NSC_ILi512EEEEEENSB_IJSE_SX_EEENSB_IJSX_NSC_ILi8192EEEEEEEEEEEEEvEENS14_INSA_23SM90_TMA_LOAD_MULTICASTENS16_IS18_S1A_NSV_INSB_IJNSB_IJS1B_S1B_EEES1E_S1G_EEENSB_IJS1J_S1K_NSB_IJSX_NSC_ILi4096EEEEEEEEEEEEEvEEEENS_8epilogue10collective6detail29Sm90TmaWarpSpecializedAdapterINS22_15DefaultEpilogueISM_NSB_IJNSB_IJlllEEESE_SX_EEES27_NS21_6thread17LinearCombinationISM_Li1EffLNS28_9ScaleType4KindE0ELNS_15FloatRoundStyleE2ESM_EENS_4gemm15EpilogueDefaultEEEEEvvEEEEvNT_6ParamsE,@"STO_CUDA_ENTRY STV_DEFAULT"
_ZN7cutlass13device_kernelINS_4conv6kernel13ConvUniversalINS1_16ConvProblemShapeILNS1_8OperatorE0ELi2EEENS1_10collective14CollectiveConvINS1_46MainloopSm90TmaGmmaWarpSpecializedImplicitGemmILS5_0ELi18ELi2EN4cute5tupleIJNSA_1CILi2EEENSC_ILi1EEESE_EEENS1_36KernelImplicitTmaWarpSpecializedSm90ELi1EEENSB_IJNSC_ILi128EEENSC_ILi64EEENSB_IJSJ_EEEEEENS_12float_e4m3_tESM_NSA_8TiledMMAINSA_8MMA_AtomIJNSA_4SM904GMMA30MMA_64x64x32_F32E4M3E4M3_SS_TNILNSQ_7ScaleInE1ELSS_1EEEEEENSA_6LayoutINSB_IJSE_SE_SE_EEENSB_IJNSC_ILi0EEESX_SX_EEEEENSB_IJNSA_10UnderscoreES10_S10_EEEEENS7_6detail26Sm90ImplicitGemmTileTraitsINSA_20SM90_TMA_LOAD_IM2COLENSA_14ComposedLayoutINSA_7SwizzleILi2ELi4ELi3EEENSA_18smem_ptr_flag_bitsILi8EEENSV_INSB_IJNSB_IJNSC_ILi8EEENSC_ILi16EEEEEENSB_IJSJ_SE_EEENSB_IJSE_NSC_ILi18EEEEEEEEENSB_IJNSB_IJSJ_NSC_ILi512EEEEEENSB_IJSE_SX_EEENSB_IJSX_NSC_ILi8192EEEEEEEEEEEEEvEENS14_INSA_23SM90_TMA_LOAD_MULTICASTENS16_IS18_S1A_NSV_INSB_IJNSB_IJS1B_S1B_EEES1E_S1G_EEENSB_IJS1J_S1K_NSB_IJSX_NSC_ILi4096EEEEEEEEEEEEEvEEEENS_8epilogue10collective6detail29Sm90TmaWarpSpecializedAdapterINS22_15DefaultEpilogueISM_NSB_IJNSB_IJlllEEESE_SX_EEES27_NS21_6thread17LinearCombinationISM_Li1EffLNS28_9ScaleType4KindE0ELNS_15FloatRoundStyleE2ESM_EENS_4gemm15EpilogueDefaultEEEEEvvEEEEvNT_6ParamsE:
[----:B------:R-:W-:Y:S01]  /*0000*/  LDC R1, c[0x0][0x28] ;  /* 0x00000a00ff017b82 */ /* 0x000fe20000000800 */
[----:B------:R-:W0:Y:S01]  /*0010*/  S2R R12, SR_TID.X ;  /* 0x00000000000c7919 */ /* 0x000e220000002100 */
[----:B------:R-:W-:Y:S01]  /*0020*/  ELECT P0, URZ, PT ;  /* 0x00000000003f782f */ /* 0x000fe20003800000 */
[----:B------:R-:W-:Y:S01]  /*0030*/  BSSY B0, `(.L_x_0) ;  /* 0x0000010000007945 */ /* 0x000fe20003800000 */
[----:B------:R-:W1:Y:S01]  /*0040*/  S2R R13, SR_CTAID.X ;  /* 0x00000000000d7919 */ /* 0x000e620000002500 */
[--C-:B0-----:R-:W-:Y:S02]  /*0050*/  SHF.R.U32.HI R0, RZ, 0x5, R12.reuse ;  /* 0x00000005ff007819 */ /* 0x101fe4000001160c */
[----:B------:R-:W-:-:S03]  /*0060*/  SHF.R.U32.HI R2, RZ, 0x7, R12 ;  /* 0x00000007ff027819 */ /* 0x000fc6000001160c */
[----:B------:R-:W0:Y:S04]  /*0070*/  SHFL.IDX PT, R3, R0, RZ, 0x1f ;  /* 0x00001fff00037589 */ /* 0x000e2800000e0000 */
[----:B------:R2:W3:Y:S01]  /*0080*/  SHFL.IDX PT, R11, R2, RZ, 0x1f ;  /* 0x00001fff020b7589 */ /* 0x0004e200000e0000 */
[----:B0-----:R-:W-:-:S13]  /*0090*/  ISETP.NE.OR P0, PT, R3, RZ, !P0 ;  /* 0x000000ff0300720c */ /* 0x001fda0004705670 */
[----:B-123--:R-:W-:Y:S05]  /*00a0*/  @P0 BRA `(.L_x_1) ;  /* 0x0000000000200947 */ /* 0x00efea0003800000 */
[----:B------:R-:W-:Y:S02]  /*00b0*/  ULDC.64 UR4, c[0x0][0x198] ;  /* 0x0000660000047ab9 */ /* 0x000fe40000000a00 */
[----:B------:R-:W-:Y:S02]  /*00c0*/  UIADD3 UR6, UP0, UR4, 0xf0, URZ ;  /* 0x000000f004067890 */ /* 0x000fe4000ff1e03f */
[----:B------:R-:W-:Y:S02]  /*00d0*/  UIADD3 UR4, UP1, UR4, 0x1f0, URZ ;  /* 0x000001f004047890 */ /* 0x000fe4000ff3e03f */
[----:B------:R-:W-:Y:S02]  /*00e0*/  UIADD3.X UR7, URZ, UR5, URZ, UP0, !UPT ;  /* 0x000000053f077290 */ /* 0x000fe400087fe43f */
[----:B------:R-:W-:-:S07]  /*00f0*/  UIADD3.X UR5, URZ, UR5, URZ, UP1, !UPT ;  /* 0x000000053f057290 */ /* 0x000fce0008ffe43f */
[----:B------:R0:W-:Y:S02]  /*0100*/  UTMACCTL.PF [UR6] ;  /* 0x00000000060079b9 */ /* 0x0001e40008040000 */
[----:B------:R0:W-:Y:S02]  /*0110*/  UTMACCTL.PF [UR4] ;  /* 0x00000000040079b9 */ /* 0x0001e40008040000 */
[----:B0-----:R-:W-:Y:S01]  /*0120*/  NOP ;  /* 0x0000000000007918 */ /* 0x001fe20000000000 */
.L_x_1:
[----:B------:R-:W-:Y:S05]  /*0130*/  BSYNC B0 ;  /* 0x0000000000007941 */ /* 0x000fea0003800000 */
.L_x_0:
[----:B------:R-:W0:Y:S01]  /*0140*/  SHFL.IDX PT, R0, R0, RZ, 0x1f ;  /* 0x00001fff00007589 */ /* 0x000e2200000e0000 */
[----:B------:R-:W-:Y:S02]  /*0150*/  SHF.R.S32.HI R5, RZ, 0x1f, R12 ;  /* 0x0000001fff057819 */ /* 0x000fe4000001140c */
[----:B------:R-:W-:Y:S01]  /*0160*/  I2FP.F32.U32 R6, R13 ;  /* 0x0000000d00067245 */ /* 0x000fe20000201000 */
[----:B------:R-:W1:Y:S01]  /*0170*/  S2R R15, SR_CTAID.Y ;  /* 0x00000000000f7919 */ /* 0x000e620000002600 */
[----:B------:R-:W-:-:S04]  /*0180*/  LEA.HI R5, R5, R12, RZ, 0x7 ;  /* 0x0000000c05057211 */ /* 0x000fc800078f38ff */
[----:B------:R-:W-:-:S05]  /*0190*/  LOP3.LUT R5, R5, 0xffffff80, RZ, 0xc0, !PT ;  /* 0xffffff8005057812 */ /* 0x000fca00078ec0ff */
[----:B------:R-:W-:-:S05]  /*01a0*/  IMAD.IADD R17, R12, 0x1, -R5 ;  /* 0x000000010c117824 */ /* 0x000fca00078e0a05 */
[----:B------:R-:W-:-:S04]  /*01b0*/  SHF.R.S32.HI R2, RZ, 0x1f, R17 ;  /* 0x0000001fff027819 */ /* 0x000fc80000011411 */
[----:B------:R-:W-:Y:S02]  /*01c0*/  LEA.HI R2, R2, R17, RZ, 0x3 ;  /* 0x0000001102027211 */ /* 0x000fe400078f18ff */
[----:B0-----:R-:W-:Y:S02]  /*01d0*/  ISETP.NE.AND P0, PT, R0, RZ, PT ;  /* 0x000000ff0000720c */ /* 0x001fe40003f05270 */
[--C-:B------:R-:W-:Y:S02]  /*01e0*/  SHF.R.S32.HI R4, RZ, 0x3, R2.reuse ;  /* 0x00000003ff047819 */ /* 0x100fe40000011402 */
[----:B------:R-:W-:Y:S02]  /*01f0*/  SHF.R.S32.HI R5, RZ, 0x1f, R2 ;  /* 0x0000001fff057819 */ /* 0x000fe40000011402 */
[----:B------:R-:W-:-:S07]  /*0200*/  SHF.R.S32.HI R7, RZ, 0x1f, R0 ;  /* 0x0000001fff077819 */ /* 0x000fce0000011400 */
[----:B-1----:R-:W-:Y:S05]  /*0210*/  @P0 BRA `(.L_x_2) ;  /* 0x0000000000d40947 */ /* 0x002fea0003800000 */
[----:B------:R-:W-:Y:S01]  /*0220*/  ELECT P0, URZ, PT ;  /* 0x00000000003f782f */ /* 0x000fe20003800000 */
[----:B------:R-:W-:-:S12]  /*0230*/  BSSY B0, `(.L_x_2) ;  /* 0x0000033000007945 */ /* 0x000fd80003800000 */
[----:B------:R-:W-:Y:S05]  /*0240*/  @!P0 BRA `(.L_x_3) ;  /* 0x0000000000c48947 */ /* 0x000fea0003800000 */
[----:B------:R-:W0:Y:S01]  /*0250*/  S2UR UR8, SR_CgaCtaId ;  /* 0x00000000000879c3 */ /* 0x000e220000008800 */
[----:B------:R-:W-:Y:S01]  /*0260*/  UMOV UR4, 0x400 ;  /* 0x0000040000047882 */ /* 0x000fe20000000000 */
[----:B------:R-:W-:Y:S01]  /*0270*/  UMOV UR5, 0x1 ;  /* 0x0000000100057882 */ /* 0x000fe20000000000 */
[----:B------:R-:W-:Y:S02]  /*0280*/  UMOV UR6, 0x2 ;  /* 0x0000000200067882 */ /* 0x000fe40000000000 */
[----:B------:R-:W-:-:S04]  /*0290*/  UIADD3 UR6, -UR6, 0x100000, URZ ;  /* 0x0010000006067890 */ /* 0x000fc8000fffe13f */
[----:B------:R-:W-:Y:S02]  /*02a0*/  USHF.L.U32 UR7, UR6, 0xb, URZ ;  /* 0x0000000b06077899 */ /* 0x000fe4000800063f */
[----:B------:R-:W-:Y:S02]  /*02b0*/  USHF.L.U32 UR6, UR6, 0x1, URZ ;  /* 0x0000000106067899 */ /* 0x000fe4000800063f */
[----:B0-----:R-:W-:Y:S02]  /*02c0*/  ULEA UR8, UR8, UR4, 0x18 ;  /* 0x0000000408087291 */ /* 0x001fe4000f8ec03f */
[----:B------:R-:W-:-:S04]  /*02d0*/  UIADD3 UR4, -UR5, 0x100000, URZ ;  /* 0x0010000005047890 */ /* 0x000fc8000fffe13f */
[----:B------:R-:W-:Y:S02]  /*02e0*/  USHF.L.U32 UR5, UR4, 0xb, URZ ;  /* 0x0000000b04057899 */ /* 0x000fe4000800063f */
[----:B------:R-:W-:Y:S01]  /*02f0*/  USHF.L.U32 UR4, UR4, 0x1, URZ ;  /* 0x0000000104047899 */ /* 0x000fe2000800063f */
[----:B------:R-:W0:Y:S11]  /*0300*/  FENCE.VIEW.ASYNC.S ;  /* 0x00000000000073c6 */ /* 0x000e360000000000 */
[----:B0-----:R0:W1:Y:S01]  /*0310*/  SYNCS.EXCH.64 URZ, [UR8+0x36000], UR4 ;  /* 0x03600004083f75b2 */ /* 0x0010620008000100 */
[----:B------:R0:W2:Y:S01]  /*0320*/  SYNCS.EXCH.64 URZ, [UR8+0x36090], UR6 ;  /* 0x03609006083f75b2 */ /* 0x0000a20008000100 */
[----:B------:R0:W3:Y:S01]  /*0330*/  SYNCS.EXCH.64 URZ, [UR8+0x36008], UR4 ;  /* 0x03600804083f75b2 */ /* 0x0000e20008000100 */
[----:B------:R0:W4:Y:S01]  /*0340*/  SYNCS.EXCH.64 URZ, [UR8+0x36098], UR6 ;  /* 0x03609806083f75b2 */ /* 0x0001220008000100 */
[----:B------:R0:W0:Y:S01]  /*0350*/  SYNCS.EXCH.64 URZ, [UR8+0x36010], UR4 ;  /* 0x03601004083f75b2 */ /* 0x0000220008000100 */
        /* <DEDUP_REMOVED lines=31> */
[----:B-1234-:R-:W-:Y:S01]  /*0550*/  NOP ;  /* 0x0000000000007918 */ /* 0x01efe20000000000 */
.L_x_3:
[----:B0-----:R-:W-:Y:S05]  /*0560*/  BSYNC B0 ;  /* 0x0000000000007941 */ /* 0x001fea0003800000 */
.L_x_2:
[----:B------:R-:W-:Y:S01]  /*0570*/  ULDC UR4, c[0x0][0x150] ;  /* 0x0000540000047ab9 */ /* 0x000fe20000000800 */
[----:B------:R-:W-:Y:S01]  /*0580*/  LEA.HI R5, R5, R4, RZ, 0x2 ;  /* 0x0000000405057211 */ /* 0x000fe200078f10ff */
[----:B------:R-:W-:Y:S01]  /*0590*/  FMUL R6, R6, UR4 ;  /* 0x0000000406067c20 */ /* 0x000fe20008400000 */
[----:B------:R-:W-:Y:S01]  /*05a0*/  LEA.HI R7, R7, R0, RZ, 0x2 ;  /* 0x0000000007077211 */ /* 0x000fe200078f10ff */
[----:B------:R-:W-:Y:S01]  /*05b0*/  ULDC UR4, c[0x0][0x154] ;  /* 0x0000550000047ab9 */ /* 0x000fe20000000800 */
[----:B------:R-:W-:Y:S01]  /*05c0*/  LOP3.LUT R5, R5, 0xfffffffc, RZ, 0xc0, !PT ;  /* 0xfffffffc05057812 */ /* 0x000fe200078ec0ff */
[----:B------:R-:W0:Y:S01]  /*05d0*/  LDC R9, c[0x0][0x140] ;  /* 0x00005000ff097b82 */ /* 0x000e220000000800 */
[----:B------:R-:W-:Y:S01]  /*05e0*/  LOP3.LUT R7, R7, 0x3ffffffc, RZ, 0xc0, !PT ;  /* 0x3ffffffc07077812 */ /* 0x000fe200078ec0ff */
[----:B------:R-:W1:Y:S01]  /*05f0*/  F2I.U32.TRUNC.NTZ R6, R6 ;  /* 0x0000000600067305 */ /* 0x000e62000020f000 */
[----:B------:R-:W-:Y:S01]  /*0600*/  I2FP.F32.U32 R2, R15 ;  /* 0x0000000f00027245 */ /* 0x000fe20000201000 */
[----:B------:R-:W-:Y:S01]  /*0610*/  IMAD.IADD R5, R4, 0x1, -R5 ;  /* 0x0000000104057824 */ /* 0x000fe200078e0a05 */
[----:B------:R-:W-:Y:S01]  /*0620*/  LOP3.LUT P0, RZ, R17, 0x7, RZ, 0xc0, !PT ;  /* 0x0000000711ff7812 */ /* 0x000fe2000780c0ff */
[----:B------:R-:W-:Y:S01]  /*0630*/  IMAD.IADD R0, R0, 0x1, -R7 ;  /* 0x0000000100007824 */ /* 0x000fe200078e0a07 */
[----:B------:R-:W-:Y:S01]  /*0640*/  ISETP.NE.AND P3, PT, R11, 0x1, PT ;  /* 0x000000010b00780c */ /* 0x000fe20003f65270 */
[----:B------:R-:W-:Y:S01]  /*0650*/  FMUL R8, R2, UR4 ;  /* 0x0000000402087c20 */ /* 0x000fe20008400000 */
[----:B------:R-:W-:Y:S01]  /*0660*/  ULDC UR4, c[0x0][0x144] ;  /* 0x0000510000047ab9 */ /* 0x000fe20000000800 */
[----:B------:R-:W-:Y:S01]  /*0670*/  IMAD R5, R0, 0x4, R5 ;  /* 0x0000000400057824 */ /* 0x000fe200078e0205 */
[----:B------:R-:W-:Y:S01]  /*0680*/  NOP ;  /* 0x0000000000007918 */ /* 0x000fe20000000000 */
[----:B------:R-:W-:-:S02]  /*0690*/  NOP ;  /* 0x0000000000007918 */ /* 0x000fc40000000000 */
[----:B------:R-:W2:Y:S01]  /*06a0*/  F2I.U32.TRUNC.NTZ R8, R8 ;  /* 0x0000000800087305 */ /* 0x000ea2000020f000 */
[----:B------:R-:W-:Y:S01]  /*06b0*/  LEA.HI R0, R5, R5, RZ, 0x1 ;  /* 0x0000000505007211 */ /* 0x000fe200078f08ff */
[----:B-1----:R-:W-:-:S03]  /*06c0*/  IMAD.MOV R2, RZ, RZ, -R6 ;  /* 0x000000ffff027224 */ /* 0x002fc600078e0a06 */
[----:B------:R-:W-:Y:S01]  /*06d0*/  LOP3.LUT R0, R0, 0xfffffffe, RZ, 0xc0, !PT ;  /* 0xfffffffe00007812 */ /* 0x000fe200078ec0ff */
[----:B------:R-:W-:Y:S01]  /*06e0*/  IMAD R7, R2, UR4, R13 ;  /* 0x0000000402077c24 */ /* 0x000fe2000f8e020d */
[----:B------:R-:W-:Y:S01]  /*06f0*/  ULDC UR4, c[0x0][0x148] ;  /* 0x0000520000047ab9 */ /* 0x000fe20000000800 */
[----:B------:R-:W-:Y:S01]  /*0700*/  IMAD.SHL.U32 R2, R5, 0x4, RZ ;  /* 0x0000000405027824 */ /* 0x000fe200078e00ff */
[----:B0-----:R-:W-:Y:S01]  /*0710*/  ISETP.EQ.U32.AND P1, PT, R9, 0x1, PT ;  /* 0x000000010900780c */ /* 0x001fe20003f22070 */
[----:B------:R-:W-:-:S03]  /*0720*/  IMAD.IADD R0, R5, 0x1, -R0 ;  /* 0x0000000105007824 */ /* 0x000fc600078e0a00 */
[----:B------:R-:W-:Y:S01]  /*0730*/  LOP3.LUT R2, R5, 0xc, R2, 0x78, !PT ;  /* 0x0000000c05027812 */ /* 0x000fe200078e7802 */
[----:B--2---:R-:W-:Y:S01]  /*0740*/  IMAD.MOV R6, RZ, RZ, -R8 ;  /* 0x000000ffff067224 */ /* 0x004fe200078e0a08 */
[----:B------:R-:W-:Y:S02]  /*0750*/  ISETP.NE.AND P4, PT, R0, R7, PT ;  /* 0x000000070000720c */ /* 0x000fe40003f85270 */
[----:B------:R-:W-:Y:S01]  /*0760*/  SHF.R.S32.HI R0, RZ, 0x1f, R3 ;  /* 0x0000001fff007819 */ /* 0x000fe20000011403 */
[----:B------:R-:W-:Y:S01]  /*0770*/  IMAD R5, R6, UR4, R15 ;  /* 0x0000000406057c24 */ /* 0x000fe2000f8e020f */
[----:B------:R-:W-:Y:S02]  /*0780*/  ISETP.LT.U32.AND P0, PT, R2, 0x2, !P0 ;  /* 0x000000020200780c */ /* 0x000fe40004701070 */
[----:B------:R-:W-:-:S04]  /*0790*/  LEA.HI R0, R0, R3, RZ, 0x2 ;  /* 0x0000000300007211 */ /* 0x000fc800078f10ff */
[----:B------:R-:W-:-:S03]  /*07a0*/  LOP3.LUT R0, R0, 0xfffffffc, RZ, 0xc0, !PT ;  /* 0xfffffffc00007812 */ /* 0x000fc600078ec0ff */
[----:B------:R-:W-:Y:S02]  /*07b0*/  @P4 LEA.HI R4, R2, R2, RZ, 0x1 ;  /* 0x0000000202044211 */ /* 0x000fe400078f08ff */
[----:B------:R-:W-:Y:S02]  /*07c0*/  IMAD.IADD R10, R3, 0x1, -R0 ;  /* 0x00000001030a7824 */ /* 0x000fe400078e0a00 */
[----:B------:R-:W-:-:S03]  /*07d0*/  @P4 SHF.R.S32.HI R4, RZ, 0x1, R4 ;  /* 0x00000001ff044819 */ /* 0x000fc60000011404 */
[----:B------:R-:W-:Y:S02]  /*07e0*/  LOP3.LUT P2, RZ, R11, R10, RZ, 0xfc, !PT ;  /* 0x0000000a0bff7212 */ /* 0x000fe4000784fcff */
[----:B------:R-:W-:Y:S01]  /*07f0*/  @P4 ISETP.NE.AND P5, PT, R4, R5, PT ;  /* 0x000000050400420c */ /* 0x000fe20003fa5270 */
[----:B------:R-:W-:Y:S01]  /*0800*/  IMAD.MOV.U32 R4, RZ, RZ, 0x1 ;  /* 0x00000001ff047424 */ /* 0x000fe200078e00ff */
[----:B------:R-:W-:Y:S02]  /*0810*/  SEL R3, RZ, 0x1, P2 ;  /* 0x00000001ff037807 */ /* 0x000fe40001000000 */
[----:B------:R-:W-:Y:S02]  /*0820*/  SEL R5, RZ, 0x1, !P0 ;  /* 0x00000001ff057807 */ /* 0x000fe40004000000 */
[----:B------:R-:W-:Y:S02]  /*0830*/  @P4 SEL R4, RZ, 0x1, P5 ;  /* 0x00000001ff044807 */ /* 0x000fe40002800000 */
[----:B------:R-:W-:-:S02]  /*0840*/  SEL R3, R3, 0x2, P3 ;  /* 0x0000000203037807 */ /* 0x000fc40001800000 */
[----:B------:R-:W-:Y:S01]  /*0850*/  LOP3.LUT R4, R4, R5, RZ, 0xc0, !PT ;  /* 0x0000000504047212 */ /* 0x000fe200078ec0ff */
[----:B------:R-:W-:Y:S06]  /*0860*/  @!P1 BRA `(.L_x_4) ;  /* 0x0000000000089947 */ /* 0x000fec0003800000 */
[----:B------:R-:W-:Y:S01]  /*0870*/  UCGABAR_ARV ;  /* 0x00000000000079c7 */ /* 0x000fe20008000000 */
[----:B------:R-:W-:Y:S05]  /*0880*/  BRA `(.L_x_5) ;  /* 0x0000000000047947 */ /* 0x000fea0003800000 */
.L_x_4:
[----:B------:R-:W-:Y:S01]  /*0890*/  NOP ;  /* 0x0000000000007918 */ /* 0x000fe20000000000 */
.L_x_5:
[----:B------:R-:W-:Y:S01]  /*08a0*/  ULDC.64 UR4, c[0x0][0x598] ;  /* 0x0001660000047ab9 */ /* 0x000fe20000000a00 */
[----:B------:R-:W-:Y:S01]  /*08b0*/  ULDC.64 UR12, c[0x0][0x208] ;  /* 0x00008200000c7ab9 */ /* 0x000fe20000000a00 */
[----:B------:R-:W-:-:S04]  /*08c0*/  ISETP.NE.U32.AND P0, PT, RZ, UR4, PT ;  /* 0x00000004ff007c0c */ /* 0x000fc8000bf05070 */
[----:B------:R-:W-:-:S13]  /*08d0*/  ISETP.NE.AND.EX P0, PT, RZ, UR5, PT, P0 ;  /* 0x00000005ff007c0c */ /* 0x000fda000bf05300 */
[----:B------:R-:W-:Y:S05]  /*08e0*/  @!P0 BRA `(.L_x_6) ;  /* 0x00000000001c8947 */ /* 0x000fea0003800000 */
[----:B------:R-:W0:Y:S02]  /*08f0*/  LDC.64 R6, c[0x0][0x598] ;  /* 0x00016600ff067b82 */ /* 0x000e240000000a00 */
[----:B0-----:R-:W2:Y:S02]  /*0900*/  LDG.E.64 R6, desc[UR12][R6.64] ;  /* 0x0000000c06067981 */ /* 0x001ea4000c1e1b00 */
[----:B--2---:R-:W-:-:S04]  /*0910*/  ISETP.NE.U32.AND P0, PT, R6, RZ, PT ;  /* 0x000000ff0600720c */ /* 0x004fc80003f05070 */
[----:B------:R-:W-:-:S13]  /*0920*/  ISETP.NE.AND.EX P0, PT, R7, RZ, PT, P0 ;  /* 0x000000ff0700720c */ /* 0x000fda0003f05300 */
[----:B------:R-:W-:Y:S05]  /*0930*/  @!P0 BRA `(.L_x_6) ;  /* 0x0000000000088947 */ /* 0x000fea0003800000 */
[----:B------:R0:W5:Y:S01]  /*0940*/  LD.E R6, desc[UR12][R6.64] ;  /* 0x0000000c06067980 */ /* 0x000162000c101900 */
[----:B------:R-:W-:Y:S05]  /*0950*/  BRA `(.L_x_7) ;  /* 0x0000000000207947 */ /* 0x000fea0003800000 */
.L_x_6:
[----:B------:R-:W-:Y:S02]  /*0960*/  ULDC.64 UR4, c[0x0][0x588] ;  /* 0x0001620000047ab9 */ /* 0x000fe40000000a00 */
[----:B------:R-:W-:-:S04]  /*0970*/  ISETP.NE.U32.AND P0, PT, RZ, UR4, PT ;  /* 0x00000004ff007c0c */ /* 0x000fc8000bf05070 */
[----:B------:R-:W-:-:S13]  /*0980*/  ISETP.NE.AND.EX P0, PT, RZ, UR5, PT, P0 ;  /* 0x00000005ff007c0c */ /* 0x000fda000bf05300 */
[----:B------:R-:W-:Y:S05]  /*0990*/  @!P0 BRA `(.L_x_8) ;  /* 0x00000000000c8947 */ /* 0x000fea0003800000 */
[----:B------:R-:W0:Y:S02]  /*09a0*/  LDC.64 R6, c[0x0][0x588] ;  /* 0x00016200ff067b82 */ /* 0x000e240000000a00 */
[----:B0-----:R1:W5:Y:S01]  /*09b0*/  LDG.E R6, desc[UR12][R6.64] ;  /* 0x0000000c06067981 */ /* 0x001362000c1e1900 */
[----:B------:R-:W-:Y:S05]  /*09c0*/  BRA `(.L_x_7) ;  /* 0x0000000000047947 */ /* 0x000fea0003800000 */
.L_x_8:
[----:B------:R-:W2:Y:S02]  /*09d0*/  LDC R6, c[0x0][0x580] ;  /* 0x00016000ff067b82 */ /* 0x000ea40000000800 */
.L_x_7:
[----:B------:R-:W-:Y:S02]  /*09e0*/  ULDC.64 UR4, c[0x0][0x5a0] ;  /* 0x0001680000047ab9 */ /* 0x000fe40000000a00 */
[----:B------:R-:W-:-:S04]  /*09f0*/  ISETP.NE.U32.AND P0, PT, RZ, UR4, PT ;  /* 0x00000004ff007c0c */ /* 0x000fc8000bf05070 */
[----:B------:R-:W-:-:S13]  /*0a00*/  ISETP.NE.AND.EX P0, PT, RZ, UR5, PT, P0 ;  /* 0x00000005ff007c0c */ /* 0x000fda000bf05300 */
[----:B------:R-:W-:Y:S05]  /*0a10*/  @!P0 BRA `(.L_x_9) ;  /* 0x00000000001c8947 */ /* 0x000fea0003800000 */
[----:B------:R-:W3:Y:S02]  /*0a20*/  LDC.64 R8, c[0x0][0x5a0] ;  /* 0x00016800ff087b82 */ /* 0x000ee40000000a00 */
[----:B---3--:R-:W3:Y:S02]  /*0a30*/  LDG.E.64 R8, desc[UR12][R8.64] ;  /* 0x0000000c08087981 */ /* 0x008ee4000c1e1b00 */
[----:B---3--:R-:W-:-:S04]  /*0a40*/  ISETP.NE.U32.AND P0, PT, R8, RZ, PT ;  /* 0x000000ff0800720c */ /* 0x008fc80003f05070 */
[----:B------:R-:W-:-:S13]  /*0a50*/  ISETP.NE.AND.EX P0, PT, R9, RZ, PT, P0 ;  /* 0x000000ff0900720c */ /* 0x000fda0003f05300 */
[----:B------:R-:W-:Y:S05]  /*0a60*/  @!P0 BRA `(.L_x_9) ;  /* 0x0000000000088947 */ /* 0x000fea0003800000 */
[----:B------:R3:W5:Y:S01]  /*0a70*/  LD.E R0, desc[UR12][R8.64] ;  /* 0x0000000c08007980 */ /* 0x000762000c101900 */
[----:B------:R-:W-:Y:S05]  /*0a80*/  BRA `(.L_x_10) ;  /* 0x0000000000207947 */ /* 0x000fea0003800000 */
.L_x_9:
[----:B------:R-:W-:Y:S02]  /*0a90*/  ULDC.64 UR4, c[0x0][0x590] ;  /* 0x0001640000047ab9 */ /* 0x000fe40000000a00 */
[----:B------:R-:W-:-:S04]  /*0aa0*/  ISETP.NE.U32.AND P0, PT, RZ, UR4, PT ;  /* 0x00000004ff007c0c */ /* 0x000fc8000bf05070 */
[----:B------:R-:W-:-:S13]  /*0ab0*/  ISETP.NE.AND.EX P0, PT, RZ, UR5, PT, P0 ;  /* 0x00000005ff007c0c */ /* 0x000fda000bf05300 */
[----:B------:R-:W-:Y:S05]  /*0ac0*/  @!P0 BRA `(.L_x_11) ;  /* 0x00000000000c8947 */ /* 0x000fea0003800000 */
[----:B------:R-:W3:Y:S02]  /*0ad0*/  LDC.64 R8, c[0x0][0x590] ;  /* 0x00016400ff087b82 */ /* 0x000ee40000000a00 */
[----:B---3--:R4:W5:Y:S01]  /*0ae0*/  LDG.E R0, desc[UR12][R8.64] ;  /* 0x0000000c08007981 */ /* 0x008962000c1e1900 */
[----:B------:R-:W-:Y:S05]  /*0af0*/  BRA `(.L_x_10) ;  /* 0x0000000000047947 */ /* 0x000fea0003800000 */
.L_x_11:
[----:B------:R-:W3:Y:S02]  /*0b00*/  LDC R0, c[0x0][0x584] ;  /* 0x00016100ff007b82 */ /* 0x000ee40000000800 */
.L_x_10:
[----:B------:R-:W0:Y:S08]  /*0b10*/  LDC R5, c[0x0][0x3c4] ;  /* 0x0000f100ff057b82 */ /* 0x000e300000000800 */
[----:B------:R-:W2:Y:S01]  /*0b20*/  LDC.64 R18, c[0x0][0x3c8] ;  /* 0x0000f200ff127b82 */ /* 0x000ea20000000a00 */
[----:B0-----:R-:W-:-:S05]  /*0b30*/  VIADD R5, R5, 0x3f ;  /* 0x0000003f05057836 */ /* 0x001fca0000000000 */
[----:B---34-:R-:W-:-:S04]  /*0b40*/  SHF.R.S32.HI R8, RZ, 0x1f, R5 ;  /* 0x0000001fff087819 */ /* 0x018fc80000011405 */
[----:B------:R-:W-:-:S04]  /*0b50*/  LEA.HI R8, R8, R5, RZ, 0x6 ;  /* 0x0000000508087211 */ /* 0x000fc800078f30ff */
[----:B-1----:R-:W-:-:S05]  /*0b60*/  SHF.R.S32.HI R7, RZ, 0x6, R8 ;  /* 0x00000006ff077819 */ /* 0x002fca0000011408 */
[----:B--2---:R-:W-:-:S04]  /*0b70*/  IMAD R8, R7, R18, RZ ;  /* 0x0000001207087224 */ /* 0x004fc800078e02ff */
[----:B------:R-:W-:Y:S01]  /*0b80*/  IMAD R5, R8, R19, RZ ;  /* 0x0000001308057224 */ /* 0x000fe200078e02ff */
[----:B------:R-:W-:Y:S06]  /*0b90*/  @!P1 BRA `(.L_x_12) ;  /* 0x00000000000c9947 */ /* 0x000fec0003800000 */
[----:B------:R-:W-:Y:S01]  /*0ba0*/  UCGABAR_WAIT ;  /* 0x0000000000007dc7 */ /* 0x000fe20008000000 */
[----:B------:R-:W-:Y:S01]  /*0bb0*/  CCTL.IVALL ;  /* 0x00000000ff00798f */ /* 0x000fe20002000000 */
[----:B------:R-:W-:Y:S05]  /*0bc0*/  BRA `(.L_x_13) ;  /* 0x0000000000047947 */ /* 0x000fea0003800000 */
.L_x_12:
[----:B------:R-:W-:Y:S06]  /*0bd0*/  BAR.SYNC.DEFER_BLOCKING 0x0 ;  /* 0x0000000000007b1d */ /* 0x000fec0000010000 */
.L_x_13:
[----:B------:R-:W-:-:S13]  /*0be0*/  ISETP.NE.AND P0, PT, R11, RZ, PT ;  /* 0x000000ff0b00720c */ /* 0x000fda0003f05270 */
[----:B------:R-:W-:Y:S05]  /*0bf0*/  @!P0 BRA `(.L_x_14) ;  /* 0x00000054000c8947 */ /* 0x000fea0003800000 */
[----:B------:R-:W-:-:S13]  /*0c00*/  ISETP.NE.AND P0, PT, R11, 0x1, PT ;  /* 0x000000010b00780c */ /* 0x000fda0003f05270 */
[----:B------:R-:W-:Y:S05]  /*0c10*/  @P0 EXIT ;  /* 0x000000000000094d */ /* 0x000fea0003800000 */
[----:B------:R-:W-:Y:S01]  /*0c20*/  ISETP.GE.AND P0, PT, R5, 0x1, PT ;  /* 0x000000010500780c */ /* 0x000fe20003f06270 */
[----:B------:R-:W-:Y:S01]  /*0c30*/  UMOV UR4, URZ ;  /* 0x0000003f00047c82 */ /* 0x000fe20008000000 */
[----:B------:R-:W-:Y:S02]  /*0c40*/  CS2R R54, SRZ ;  /* 0x0000000000367805 */ /* 0x000fe4000001ff00 */
[----:B------:R-:W-:Y:S02]  /*0c50*/  CS2R R56, SRZ ;  /* 0x0000000000387805 */ /* 0x000fe4000001ff00 */
[----:B------:R-:W-:Y:S02]  /*0c60*/  CS2R R58, SRZ ;  /* 0x00000000003a7805 */ /* 0x000fe4000001ff00 */
[----:B------:R-:W-:Y:S02]  /*0c70*/  CS2R R60, SRZ ;  /* 0x00000000003c7805 */ /* 0x000fe4000001ff00 */
[----:B------:R-:W-:-:S02]  /*0c80*/  CS2R R62, SRZ ;  /* 0x00000000003e7805 */ /* 0x000fc4000001ff00 */
[----:B------:R-:W-:Y:S02]  /*0c90*/  CS2R R64, SRZ ;  /* 0x0000000000407805 */ /* 0x000fe4000001ff00 */
        /* <DEDUP_REMOVED lines=25> */
[----:B------:R-:W-:Y:S01]  /*0e30*/  CS2R R52, SRZ ;  /* 0x0000000000347805 */ /* 0x000fe2000001ff00 */
[----:B------:R-:W-:Y:S06]  /*0e40*/  @!P0 BRA `(.L_x_15) ;  /* 0x0000000000a08947 */ /* 0x000fec0003800000 */
[----:B------:R-:W-:-:S04]  /*0e50*/  LOP3.LUT R7, R3, 0x1, RZ, 0xfc, !PT ;  /* 0x0000000103077812 */ /* 0x000fc800078efcff */
[----:B------:R-:W-:-:S13]  /*0e60*/  ISETP.NE.AND P1, PT, R7, 0x3, PT ;  /* 0x000000030700780c */ /* 0x000fda0003f25270 */
[----:B------:R-:W-:Y:S05]  /*0e70*/  @!P1 BRA `(.L_x_16) ;  /* 0x0000000000049947 */ /* 0x000fea0003800000 */
[----:B------:R-:W-:Y:S01]  /*0e80*/  BPT.TRAP 0x1 ;  /* 0x000000040000795c */ /* 0x000fe20000300000 */
.L_x_16:
[----:B------:R-:W0:Y:S01]  /*0e90*/  S2UR UR5, SR_CgaCtaId ;  /* 0x00000000000579c3 */ /* 0x000e220000008800 */
[----:B------:R-:W-:Y:S01]  /*0ea0*/  SHF.L.U32 R7, RZ, 0x1f, RZ ;  /* 0x0000001fff077819 */ /* 0x000fe200000006ff */
[----:B------:R-:W-:Y:S02]  /*0eb0*/  UMOV UR4, 0x400 ;  /* 0x0000040000047882 */ /* 0x000fe40000000000 */
[----:B0-----:R-:W-:-:S12]  /*0ec0*/  ULEA UR4, UR5, UR4, 0x18 ;  /* 0x0000000405047291 */ /* 0x001fd8000f8ec03f */
.L_x_17:
[----:B0-----:R-:W-:-:S04]  /*0ed0*/  IMAD.U32 R8, RZ, RZ, UR4 ;  /* 0x00000004ff087e24 */ /* 0x001fc8000f8e00ff */
[----:B------:R0:W1:Y:S03]  /*0ee0*/  SYNCS.PHASECHK.TRANS64.TRYWAIT P1, [R8+URZ+0x36000], R7 ;  /* 0x03600007080075a7 */ /* 0x000066000802017f */
[----:B-1----:R-:W-:Y:S05]  /*0ef0*/  @!P1 NANOSLEEP.SYNCS 0x989680 ;  /* 0x009896800000995d */ /* 0x002fea0003900000 */
[----:B------:R-:W1:Y:S02]  /*0f00*/  @!P1 SYNCS.PHASECHK.TRANS64 P1, [R8+URZ+0x36000], R7 ;  /* 0x03600007080095a7 */ /* 0x000e64000802007f */
[----:B-1----:R-:W-:Y:S05]  /*0f10*/  @!P1 BRA `(.L_x_17) ;  /* 0xfffffffc00ec9947 */ /* 0x002fea000383ffff */
[----:B------:R-:W-:Y:S01]  /*0f20*/  UIADD3 UR5, UR4, 0x24000, URZ ;  /* 0x0002400004057890 */ /* 0x000fe2000fffe03f */
[----:B------:R-:W-:Y:S01]  /*0f30*/  WARPGROUP.ARRIVE ;  /* 0x00000000000079c5 */ /* 0x000fe20000000000 */
[----:B------:R-:W-:Y:S02]  /*0f40*/  USHF.R.U32.HI UR4, URZ, 0x4, UR4 ;  /* 0x000000043f047899 */ /* 0x000fe40008011604 */
[----:B------:R-:W-:Y:S02]  /*0f50*/  USHF.R.U32.HI UR5, URZ, 0x4, UR5 ;  /* 0x000000043f057899 */ /* 0x000fe40008011605 */
[----:B------:R-:W-:Y:S02]  /*0f60*/  ULOP3.LUT UR4, UR4, 0x3fff, URZ, 0xc0, !UPT ;  /* 0x00003fff04047892 */ /* 0x000fe4000f8ec03f */
[----:B------:R-:W-:Y:S02]  /*0f70*/  ULOP3.LUT UR5, UR5, 0x3fff, URZ, 0xc0, !UPT ;  /* 0x00003fff05057892 */ /* 0x000fe4000f8ec03f */
[----:B------:R-:W-:-:S02]  /*0f80*/  ULOP3.LUT UR9, UR4, 0x10000, URZ, 0xfc, !UPT ;  /* 0x0001000004097892 */ /* 0x000fc4000f8efc3f */
[----:B------:R-:W-:Y:S02]  /*0f90*/  ULOP3.LUT UR10, UR5, 0x10000, URZ, 0xfc, !UPT ;  /* 0x00010000050a7892 */ /* 0x000fe4000f8efc3f */
[----:B------:R-:W-:Y:S01]  /*0fa0*/  UIADD3 UR8, UR9, 0x100, URZ ;  /* 0x0000010009087890 */ /* 0x000fe2000fffe03f */
[----:B------:R-:W-:Y:S02]  /*0fb0*/  UMOV UR5, 0x80000020 ;  /* 0x8000002000057882 */ /* 0x000fe40000000000 */
[----:B------:R-:W-:Y:S01]  /*0fc0*/  UMOV UR4, UR9 ;  /* 0x0000000900047c82 */ /* 0x000fe20008000000 */
[----:B------:R-:W-:Y:S01]  /*0fd0*/  UMOV UR7, 0x80000020 ;  /* 0x8000002000077882 */ /* 0x000fe20000000000 */
[----:B------:R-:W-:Y:S02]  /*0fe0*/  UMOV UR6, UR10 ;  /* 0x0000000a00067c82 */ /* 0x000fe40008000000 */
[----:B------:R-:W-:Y:S01]  /*0ff0*/  QGMMA.64x64x32.F32.E4M3.E4M3 R56, gdesc[UR4], RZ, !UPT ;  /* 0x00e00000043879f3 */ /* 0x000fe2000c7008ff */
[----:B------:R-:W-:Y:S01]  /*1000*/  UMOV UR4, UR8 ;  /* 0x0000000800047c82 */ /* 0x000fe20008000000 */
[----:B------:R-:W-:Y:S01]  /*1010*/  UMOV UR5, 0x80000020 ;  /* 0x8000002000057882 */ /* 0x000fe20000000000 */
[----:B------:R-:W-:Y:S01]  /*1020*/  UIADD3 UR8, UR9, 0x102, URZ ;  /* 0x0000010209087890 */ /* 0x000fe2000fffe03f */
[----:B------:R-:W-:Y:S01]  /*1030*/  QGMMA.64x64x32.F32.E4M3.E4M3 R24, gdesc[UR4], RZ, !UPT ;  /* 0x00e00000041879f3 */ /* 0x000fe2000c7008ff */
[----:B------:R-:W-:-:S02]  /*1040*/  UIADD3 UR4, UR9, 0x2, URZ ;  /* 0x0000000209047890 */ /* 0x000fc4000fffe03f */
[----:B------:R-:W-:Y:S01]  /*1050*/  UIADD3 UR6, UR10, 0x2, URZ ;  /* 0x000000020a067890 */ /* 0x000fe2000fffe03f */
[----:B------:R-:W-:Y:S01]  /*1060*/  UMOV UR5, 0x80000020 ;  /* 0x8000002000057882 */ /* 0x000fe20000000000 */
[----:B------:R-:W-:-:S07]  /*1070*/  UMOV UR7, 0x80000020 ;  /* 0x8000002000077882 */ /* 0x000fce0000000000 */
[----:B------:R-:W-:Y:S01]  /*1080*/  QGMMA.64x64x32.F32.E4M3.E4M3 R56, gdesc[UR4], R56 ;  /* 0x00e00000043879f3 */ /* 0x000fe20008700838 */
[----:B------:R-:W-:Y:S01]  /*1090*/  UMOV UR4, UR8 ;  /* 0x0000000800047c82 */ /* 0x000fe20008000000 */
[----:B------:R-:W-:Y:S02]  /*10a0*/  UMOV UR5, 0x80000020 ;  /* 0x8000002000057882 */ /* 0x000fe40000000000 */
[----:B------:R-:W-:Y:S01]  /*10b0*/  QGMMA.64x64x32.F32.E4M3.E4M3 R24, gdesc[UR4], R24, gsb0 ;  /* 0x00e00000041879f3 */ /* 0x000fe20008000818 */
[----:B------:R-:W-:-:S05]  /*10c0*/  UMOV UR4, 0x1 ;  /* 0x0000000100047882 */ /* 0x000fca0000000000 */
.L_x_15:
[----:B0-----:R-:W-:-:S05]  /*10d0*/  VIMNMX R8, R5, 0x1, PT ;  /* 0x0000000105087848 */ /* 0x001fca0003fe0100 */
[----:B------:R-:W-:-:S05]  /*10e0*/  IMAD.IADD R8, R5, 0x1, -R8 ;  /* 0x0000000105087824 */ /* 0x000fca00078e0a08 */
[----:B------:R-:W-:-:S13]  /*10f0*/  ISETP.GE.AND P1, PT, R8, 0x1, PT ;  /* 0x000000010800780c */ /* 0x000fda0003f26270 */
[----:B------:R-:W-:Y:S05]  /*1100*/  @!P1 BRA `(.L_x_18) ;  /* 0x0000000400149947 */ /* 0x000fea0003800000 */
[----:B------:R-:W0:Y:S01]  /*1110*/  S2UR UR6, SR_CgaCtaId ;  /* 0x00000000000679c3 */ /* 0x000e220000008800 */
[----:B------:R-:W-:Y:S01]  /*1120*/  UMOV UR5, 0x400 ;  /* 0x0000040000057882 */ /* 0x000fe20000000000 */
[----:B------:R-:W-:Y:S01]  /*1130*/  LOP3.LUT R12, R3, 0x1, RZ, 0xfc, !PT ;  /* 0x00000001030c7812 */ /* 0x000fe200078efcff */
[----:B------:R-:W-:Y:S01]  /*1140*/  IMAD.MOV.U32 R11, RZ, RZ, RZ ;  /* 0x000000ffff0b7224 */ /* 0x000fe200078e00ff */
[----:B------:R-:W-:Y:S01]  /*1150*/  UISETP.NE.U32.AND UP0, UPT, UR4, URZ, UPT ;  /* 0x0000003f0400728c */ /* 0x000fe2000bf05070 */
[----:B------:R-:W-:Y:S02]  /*1160*/  IMAD.MOV.U32 R5, RZ, RZ, R8 ;  /* 0x000000ffff057224 */ /* 0x000fe400078e0008 */
[----:B------:R-:W-:Y:S01]  /*1170*/  IMAD.MOV.U32 R7, RZ, RZ, RZ ;  /* 0x000000ffff077224 */ /* 0x000fe200078e00ff */
[----:B0-----:R-:W-:-:S04]  /*1180*/  ULEA UR14, UR6, UR5, 0x18 ;  /* 0x00000005060e7291 */ /* 0x001fc8000f8ec03f */
[----:B------:R-:W-:Y:S02]  /*1190*/  UIADD3 UR6, UR14, 0x24000, URZ ;  /* 0x000240000e067890 */ /* 0x000fe4000fffe03f */
[----:B------:R-:W-:Y:S02]  /*11a0*/  USHF.R.U32.HI UR5, URZ, 0x4, UR14 ;  /* 0x000000043f057899 */ /* 0x000fe4000801160e */
[----:B------:R-:W-:Y:S02]  /*11b0*/  USHF.R.U32.HI UR6, URZ, 0x4, UR6 ;  /* 0x000000043f067899 */ /* 0x000fe40008011606 */
[----:B------:R-:W-:Y:S02]  /*11c0*/  ULOP3.LUT UR5, UR5, 0x3fff, URZ, 0xc0, !UPT ;  /* 0x00003fff05057892 */ /* 0x000fe4000f8ec03f */
[----:B------:R-:W-:Y:S02]  /*11d0*/  ULOP3.LUT UR6, UR6, 0x3fff, URZ, 0xc0, !UPT ;  /* 0x00003fff06067892 */ /* 0x000fe4000f8ec03f */
[----:B------:R-:W-:-:S02]  /*11e0*/  ULOP3.LUT UR15, UR5, 0x10000, URZ, 0xfc, !UPT ;  /* 0x00010000050f7892 */ /* 0x000fc4000f8efc3f */
[----:B------:R-:W-:-:S12]  /*11f0*/  ULOP3.LUT UR16, UR6, 0x10000, URZ, 0xfc, !UPT ;  /* 0x0001000006107892 */ /* 0x000fd8000f8efc3f */
.L_x_23:
[----:B------:R-:W-:-:S13]  /*1200*/  ISETP.NE.AND P2, PT, R12, 0x3, PT ;  /* 0x000000030c00780c */ /* 0x000fda0003f45270 */
[----:B------:R-:W-:Y:S05]  /*1210*/  @!P2 BRA `(.L_x_19) ;  /* 0x000000000004a947 */ /* 0x000fea0003800000 */
[----:B------:R-:W-:Y:S01]  /*1220*/  BPT.TRAP 0x1 ;  /* 0x000000040000795c */ /* 0x000fe20000300000 */
.L_x_19:
[----:B------:R-:W-:Y:S01]  /*1230*/  SHF.L.U32 R9, R11, 0x1f, RZ ;  /* 0x0000001f0b097819 */ /* 0x000fe200000006ff */
[----:B------:R-:W-:-:S12]  /*1240*/  ULEA UR5, UR4, UR14, 0x3 ;  /* 0x0000000e04057291 */ /* 0x000fd8000f8e183f */
.L_x_20:
[----:B0-----:R-:W-:-:S04]  /*1250*/  IMAD.U32 R10, RZ, RZ, UR5 ;  /* 0x00000005ff0a7e24 */ /* 0x001fc8000f8e00ff */
[----:B------:R0:W1:Y:S03]  /*1260*/  SYNCS.PHASECHK.TRANS64.TRYWAIT P1, [R10+URZ+0x36000], R9 ;  /* 0x036000090a0075a7 */ /* 0x000066000802017f */
[----:B-1----:R-:W-:Y:S05]  /*1270*/  @!P1 NANOSLEEP.SYNCS 0x989680 ;  /* 0x009896800000995d */ /* 0x002fea0003900000 */
[----:B------:R-:W1:Y:S02]  /*1280*/  @!P1 SYNCS.PHASECHK.TRANS64 P1, [R10+URZ+0x36000], R9 ;  /* 0x036000090a0095a7 */ /* 0x000e64000802007f */
[----:B-1----:R-:W-:Y:S05]  /*1290*/  @!P1 BRA `(.L_x_20) ;  /* 0xfffffffc00ec9947 */ /* 0x002fea000383ffff */
[----:B------:R-:W-:Y:S01]  /*12a0*/  ULEA UR6, UR4, UR15, 0x9 ;  /* 0x0000000f04067291 */ /* 0x000fe2000f8e483f */
[----:B------:R-:W-:Y:S01]  /*12b0*/  WARPGROUP.ARRIVE ;  /* 0x00000000000079c5 */ /* 0x000fe20000000000 */
[----:B------:R-:W-:Y:S02]  /*12c0*/  ULEA UR5, UR4, UR16, 0x8 ;  /* 0x0000001004057291 */ /* 0x000fe4000f8e403f */
[----:B------:R-:W-:Y:S01]  /*12d0*/  UIADD3 UR7, UR6, 0x100, URZ ;  /* 0x0000010006077890 */ /* 0x000fe2000fffe03f */
[----:B------:R-:W-:Y:S02]  /*12e0*/  UMOV UR11, 0x80000020 ;  /* 0x80000020000b7882 */ /* 0x000fe40000000000 */
[----:B------:R-:W-:Y:S01]  /*12f0*/  UMOV UR8, UR6 ;  /* 0x0000000600087c82 */ /* 0x000fe20008000000 */
[----:B------:R-:W-:Y:S01]  /*1300*/  UMOV UR9, 0x80000020 ;  /* 0x8000002000097882 */ /* 0x000fe20000000000 */
[----:B------:R-:W-:Y:S02]  /*1310*/  UMOV UR10, UR5 ;  /* 0x00000005000a7c82 */ /* 0x000fe40008000000 */
[----:B------:R-:W-:Y:S01]  /*1320*/  QGMMA.64x64x32.F32.E4M3.E4M3 R56, gdesc[UR8], R56, UP0 ;  /* 0x00e00000083879f3 */ /* 0x000fe2000bf00838 */
[----:B------:R-:W-:Y:S01]  /*1330*/  UMOV UR8, UR7 ;  /* 0x0000000700087c82 */ /* 0x000fe20008000000 */
[----:B------:R-:W-:-:S02]  /*1340*/  UMOV UR9, 0x80000020 ;  /* 0x8000002000097882 */ /* 0x000fc40000000000 */
[----:B------:R-:W-:Y:S01]  /*1350*/  QGMMA.64x64x32.F32.E4M3.E4M3 R24, gdesc[UR8], R24, UP0 ;  /* 0x00e00000081879f3 */ /* 0x000fe2000bf00818 */
[----:B------:R-:W-:Y:S02]  /*1360*/  UIADD3 UR10, UR5, 0x2, URZ ;  /* 0x00000002050a7890 */ /* 0x000fe4000fffe03f */
[----:B------:R-:W-:Y:S02]  /*1370*/  UIADD3 UR8, UR6, 0x2, URZ ;  /* 0x0000000206087890 */ /* 0x000fe4000fffe03f */
[----:B------:R-:W-:Y:S01]  /*1380*/  UIADD3 UR6, UR6, 0x102, URZ ;  /* 0x0000010206067890 */ /* 0x000fe2000fffe03f */
[----:B------:R-:W-:Y:S01]  /*1390*/  UMOV UR11, 0x80000020 ;  /* 0x80000020000b7882 */ /* 0x000fe20000000000 */
[----:B------:R-:W-:-:S05]  /*13a0*/  UMOV UR9, 0x80000020 ;  /* 0x8000002000097882 */ /* 0x000fca0000000000 */
[----:B------:R-:W-:Y:S01]  /*13b0*/  QGMMA.64x64x32.F32.E4M3.E4M3 R56, gdesc[UR8], R56 ;  /* 0x00e00000083879f3 */ /* 0x000fe20008700838 */
[----:B------:R-:W-:Y:S01]  /*13c0*/  UMOV UR8, UR6 ;  /* 0x0000000600087c82 */ /* 0x000fe20008000000 */
[----:B------:R-:W-:Y:S02]  /*13d0*/  UMOV UR9, 0x80000020 ;  /* 0x8000002000097882 */ /* 0x000fe40000000000 */
[----:B------:R-:W-:Y:S03]  /*13e0*/  QGMMA.64x64x32.F32.E4M3.E4M3 R24, gdesc[UR8], R24, gsb0 ;  /* 0x00e00000081879f3 */ /* 0x000fe60008000818 */
[----:B------:R-:W-:Y:S02]  /*13f0*/  WARPGROUP.DEPBAR.LE gsb0, 0x1 ;  /* 0x00008000000079c5 */ /* 0x000fe40000010100 */
[----:B------:R-:W-:Y:S05]  /*1400*/  @!P2 BRA `(.L_x_21) ;  /* 0x000000000004a947 */ /* 0x000fea0003800000 */
[----:B------:R-:W-:Y:S01]  /*1410*/  BPT.TRAP 0x1 ;  /* 0x000000040000795c */ /* 0x000fe20000300000 */
.L_x_21:
[----:B------:R-:W-:-:S13]  /*1420*/  ISETP.NE.AND P1, PT, R4, RZ, PT ;  /* 0x000000ff0400720c */ /* 0x000fda0003f25270 */
[----:B0-----:R-:W-:-:S05]  /*1430*/  @P1 LEA R9, R7, UR14, 0x3 ;  /* 0x0000000e07091c11 */ /* 0x001fca000f8e18ff */
[----:B------:R-:W-:-:S05]  /*1440*/  @P1 VIADD R9, R9, 0x36090 ;  /* 0x0003609009091836 */ /* 0x000fca0000000000 */
[----:B------:R-:W-:-:S04]  /*1450*/  @P1 PRMT R9, R2, 0x654, R9 ;  /* 0x0000065402091816 */ /* 0x000fc80000000009 */
[----:B------:R0:W-:Y:S01]  /*1460*/  @P1 SYNCS.ARRIVE.TRANS64.RED.A1T0 RZ, [R9+URZ], RZ ;  /* 0x000000ff09ff19a7 */ /* 0x0001e2000810043f */
[----:B------:R-:W-:-:S13]  /*1470*/  ISETP.GT.U32.AND P1, PT, R3, 0x1, PT ;  /* 0x000000010300780c */ /* 0x000fda0003f24070 */
[----:B0-----:R-:W-:Y:S05]  /*1480*/  @P1 BRA `(.L_x_22) ;  /* 0x0000000000041947 */ /* 0x001fea0003800000 */
[----:B------:R-:W-:Y:S01]  /*1490*/  BPT.TRAP 0x1 ;  /* 0x000000040000795c */ /* 0x000fe20000300000 */
.L_x_22:
[----:B------:R-:W-:Y:S01]  /*14a0*/  UIADD3 UR4, UR4, 0x1, URZ ;  /* 0x0000000104047890 */ /* 0x000fe2000fffe03f */
[----:B------:R-:W-:Y:S01]  /*14b0*/  ISETP.GT.AND P2, PT, R5, 0x1, PT ;  /* 0x000000010500780c */ /* 0x000fe20003f44270 */
[----:B------:R-:W-:Y:S02]  /*14c0*/  VIADD R7, R7, 0x1 ;  /* 0x0000000107077836 */ /* 0x000fe40000000000 */
[----:B------:R-:W-:Y:S01]  /*14d0*/  UISETP.NE.AND UP0, UPT, UR4, 0x12, UPT ;  /* 0x000000120400788c */ /* 0x000fe2000bf05270 */
[----:B------:R-:W-:Y:S02]  /*14e0*/  VIADD R5, R5, 0xffffffff ;  /* 0xffffffff05057836 */ /* 0x000fe40000000000 */
[C---:B------:R-:W-:Y:S01]  /*14f0*/  ISETP.NE.AND P1, PT, R7.reuse, 0x12, PT ;  /* 0x000000120700780c */ /* 0x040fe20003f25270 */
[----:B------:R-:W-:Y:S02]  /*1500*/  USEL UR5, URZ, 0x1, UP0 ;  /* 0x000000013f057887 */ /* 0x000fe40008000000 */
[----:B------:R-:W-:Y:S01]  /*1510*/  USEL UR4, UR4, URZ, UP0 ;  /* 0x0000003f04047287 */ /* 0x000fe20008000000 */
[----:B------:R-:W-:Y:S01]  /*1520*/  SEL R7, R7, RZ, P1 ;  /* 0x000000ff07077207 */ /* 0x000fe20000800000 */
[----:B------:R-:W-:-:S02]  /*1530*/  UPLOP3.LUT UP0, UPT, UPT, UPT, UPT, 0x80, 0x0 ;  /* 0x000000000000789c */ /* 0x000fc40003f0f070 */
[----:B------:R-:W-:Y:S01]  /*1540*/  LOP3.LUT R11, R11, UR5, RZ, 0x3c, !PT ;  /* 0x000000050b0b7c12 */ /* 0x000fe2000f8e3cff */
[----:B------:R-:W-:Y:S08]  /*1550*/  @P2 BRA `(.L_x_23) ;  /* 0xfffffffc00282947 */ /* 0x000ff0000383ffff */
.L_x_18:
[----:B------:R-:W-:Y:S02]  /*1560*/  WARPGROUP.DEPBAR.LE gsb0, 0x0 ;  /* 0x00008000000079c5 */ /* 0x000fe40000010000 */
[----:B------:R-:W-:Y:S05]  /*1570*/  @!P0 BRA `(.L_x_24) ;  /* 0x0000000000548947 */ /* 0x000fea0003800000 */
[----:B------:R-:W-:-:S04]  /*1580*/  LOP3.LUT R5, R3, 0x1, RZ, 0xfc, !PT ;  /* 0x0000000103057812 */ /* 0x000fc800078efcff */
[----:B------:R-:W-:-:S13]  /*1590*/  ISETP.NE.AND P0, PT, R5, 0x3, PT ;  /* 0x000000030500780c */ /* 0x000fda0003f05270 */
[----:B------:R-:W-:Y:S05]  /*15a0*/  @!P0 BRA `(.L_x_25) ;  /* 0x0000000000048947 */ /* 0x000fea0003800000 */
[----:B------:R-:W-:Y:S01]  /*15b0*/  BPT.TRAP 0x1 ;  /* 0x000000040000795c */ /* 0x000fe20000300000 */
.L_x_25:
[----:B------:R-:W-:Y:S01]  /*15c0*/  ISETP.NE.AND P0, PT, R4, RZ, PT ;  /* 0x000000ff0400720c */ /* 0x000fe20003f05270 */
[----:B------:R-:W-:Y:S01]  /*15d0*/  BSSY B0, `(.L_x_26) ;  /* 0x000000d000007945 */ /* 0x000fe20003800000 */
[----:B------:R-:W-:-:S11]  /*15e0*/  ISETP.GT.U32.AND P1, PT, R3, 0x1, PT ;  /* 0x000000010300780c */ /* 0x000fd60003f24070 */
[----:B------:R-:W-:Y:S05]  /*15f0*/  @!P0 BRA `(.L_x_27) ;  /* 0x0000000000288947 */ /* 0x000fea0003800000 */
[----:B------:R-:W0:Y:S01]  /*1600*/  S2R R10, SR_CgaCtaId ;  /* 0x00000000000a7919 */ /* 0x000e220000008800 */
[----:B------:R-:W-:Y:S01]  /*1610*/  IMAD.WIDE.U32 R4, R8, 0x38e38e39, RZ ;  /* 0x38e38e3908047825 */ /* 0x000fe200078e00ff */
[----:B------:R-:W-:-:S04]  /*1620*/  MOV R3, 0x400 ;  /* 0x0000040000037802 */ /* 0x000fc80000000f00 */
[----:B------:R-:W-:-:S05]  /*1630*/  SHF.R.U32.HI R5, RZ, 0x2, R5 ;  /* 0x00000002ff057819 */ /* 0x000fca0000011605 */
[----:B------:R-:W-:Y:S01]  /*1640*/  IMAD R8, R5, -0x12, R8 ;  /* 0xffffffee05087824 */ /* 0x000fe200078e0208 */
[----:B0-----:R-:W-:-:S05]  /*1650*/  LEA R3, R10, R3, 0x18 ;  /* 0x000000030a037211 */ /* 0x001fca00078ec0ff */
[----:B------:R-:W-:-:S04]  /*1660*/  IMAD R8, R8, 0x8, R3 ;  /* 0x0000000808087824 */ /* 0x000fc800078e0203 */
[----:B------:R-:W-:-:S05]  /*1670*/  VIADD R3, R8, 0x36090 ;  /* 0x0003609008037836 */ /* 0x000fca0000000000 */
[----:B------:R-:W-:-:S04]  /*1680*/  PRMT R3, R2, 0x654, R3 ;  /* 0x0000065402037816 */ /* 0x000fc80000000003 */
[----:B------:R0:W-:Y:S03]  /*1690*/  SYNCS.ARRIVE.TRANS64.RED.A1T0 RZ, [R3+URZ], RZ ;  /* 0x000000ff03ff79a7 */ /* 0x0001e6000810043f */
.L_x_27:
[----:B------:R-:W-:Y:S05]  /*16a0*/  BSYNC B0 ;  /* 0x0000000000007941 */ /* 0x000fea0003800000 */
.L_x_26:
[----:B------:R-:W-:Y:S05]  /*16b0*/  @P1 BRA `(.L_x_24) ;  /* 0x0000000000041947 */ /* 0x000fea0003800000 */
[----:B------:R-:W-:Y:S01]  /*16c0*/  BPT.TRAP 0x1 ;  /* 0x000000040000795c */ /* 0x000fe20000300000 */
.L_x_24:
[----:B------:R-:W0:Y:S01]  /*16d0*/  S2R R2, SR_TID.X ;  /* 0x0000000000027919 */ /* 0x000e220000002100 */
[----:B------:R-:W-:Y:S01]  /*16e0*/  ULDC.64 UR4, c[0x0][0x280] ;  /* 0x0000a00000047ab9 */ /* 0x000fe20000000a00 */
[----:B------:R-:W1:Y:S01]  /*16f0*/  S2R R7, SR_CTAID.Y ;  /* 0x0000000000077919 */ /* 0x000e620000002600 */
[----:B------:R-:W2:Y:S01]  /*1700*/  S2R R9, SR_CTAID.X ;  /* 0x0000000000097919 */ /* 0x000ea20000002500 */
[----:B0-----:R-:W-:-:S04]  /*1710*/  SHF.R.S32.HI R3, RZ, 0x1f, R2 ;  /* 0x0000001fff037819 */ /* 0x001fc80000011402 */
[----:B------:R-:W-:Y:S01]  /*1720*/  LEA.HI R3, R3, R2, RZ, 0x7 ;  /* 0x0000000203037211 */ /* 0x000fe200078f38ff */
[----:B-1----:R-:W-:-:S03]  /*1730*/  IMAD.SHL.U32 R7, R7, 0x40, RZ ;  /* 0x0000004007077824 */ /* 0x002fc600078e00ff */
[----:B------:R-:W-:Y:S01]  /*1740*/  LOP3.LUT R3, R3, 0xffffff80, RZ, 0xc0, !PT ;  /* 0xffffff8003037812 */ /* 0x000fe200078ec0ff */
[----:B--2---:R-:W-:Y:S01]  /*1750*/  IMAD.SHL.U32 R12, R9, 0x80, RZ ;  /* 0x00000080090c7824 */ /* 0x004fe200078e00ff */
[----:B------:R-:W-:-:S03]  /*1760*/  ISETP.GE.AND P0, PT, R7, UR5, PT ;  /* 0x0000000507007c0c */ /* 0x000fc6000bf06270 */
[----:B------:R-:W-:Y:S01]  /*1770*/  IMAD.IADD R5, R2, 0x1, -R3 ;  /* 0x0000000102057824 */ /* 0x000fe200078e0a03 */
[----:B------:R-:W-:-:S04]  /*1780*/  ISETP.GE.OR P0, PT, R12, UR4, P0 ;  /* 0x000000040c007c0c */ /* 0x000fc80008706670 */
[----:B------:R-:W-:-:S04]  /*1790*/  SHF.R.S32.HI R4, RZ, 0x1f, R5 ;  /* 0x0000001fff047819 */ /* 0x000fc80000011405 */
[----:B------:R-:W-:-:S04]  /*17a0*/  LEA.HI R2, R4, R5, RZ, 0x2 ;  /* 0x0000000504027211 */ /* 0x000fc800078f10ff */
[--C-:B------:R-:W-:Y:S02]  /*17b0*/  SHF.R.S32.HI R14, RZ, 0x2, R2.reuse ;  /* 0x00000002ff0e7819 */ /* 0x100fe40000011402 */
[----:B------:R-:W-:-:S04]  /*17c0*/  SHF.R.S32.HI R3, RZ, 0x1f, R2 ;  /* 0x0000001fff037819 */ /* 0x000fc80000011402 */
[----:B------:R-:W-:Y:S01]  /*17d0*/  LEA.HI R3, R3, R14, RZ, 0x3 ;  /* 0x0000000e03037211 */ /* 0x000fe200078f18ff */
[----:B------:R-:W-:Y:S06]  /*17e0*/  @P0 EXIT ;  /* 0x000000000000094d */ /* 0x000fec0003800000 */
[----:B------:R-:W-:Y:S01]  /*17f0*/  LOP3.LUT R3, R3, 0xfffffff8, RZ, 0xc0, !PT ;  /* 0xfffffff803037812 */ /* 0x000fe200078ec0ff */
[----:B------:R-:W0:Y:S01]  /*1800*/  LDC.64 R10, c[0x0][0x5d0] ;  /* 0x00017400ff0a7b82 */ /* 0x000e220000000a00 */
[----:B------:R-:W-:Y:S02]  /*1810*/  LOP3.LUT R2, R2, 0x7ffffffc, RZ, 0xc0, !PT ;  /* 0x7ffffffc02027812 */ /* 0x000fe400078ec0ff */
[----:B------:R-:W-:Y:S01]  /*1820*/  LEA.HI R4, R4, R5, RZ, 0x5 ;  /* 0x0000000504047211 */ /* 0x000fe200078f28ff */
[----:B------:R-:W-:Y:S02]  /*1830*/  IMAD.IADD R14, R14, 0x1, -R3 ;  /* 0x000000010e0e7824 */ /* 0x000fe400078e0a03 */
[----:B------:R-:W-:-:S03]  /*1840*/  IMAD.IADD R2, R5, 0x1, -R2 ;  /* 0x0000000105027824 */ /* 0x000fc600078e0a02 */
[--C-:B------:R-:W-:Y:S01]  /*1850*/  SHF.R.S32.HI R15, RZ, 0x1f, R14.reuse ;  /* 0x0000001fff0f7819 */ /* 0x100fe2000001140e */
[----:B------:R-:W-:Y:S02]  /*1860*/  IMAD.SHL.U32 R8, R2, 0x2, RZ ;  /* 0x0000000202087824 */ /* 0x000fe400078e00ff */
[----:B------:R-:W-:Y:S01]  /*1870*/  IMAD.WIDE R2, R9, 0x80, R14 ;  /* 0x0000008009027825 */ /* 0x000fe200078e020e */
[----:B------:R-:W-:Y:S02]  /*1880*/  SHF.R.S32.HI R9, RZ, 0x5, R4 ;  /* 0x00000005ff097819 */ /* 0x000fe40000011404 */
[----:B------:R-:W-:Y:S02]  /*1890*/  SHF.R.S32.HI R16, RZ, 0x1f, R8 ;  /* 0x0000001fff107819 */ /* 0x000fe40000011408 */
[----:B------:R-:W-:Y:S01]  /*18a0*/  IADD3 R4, P0, R7, R8, RZ ;  /* 0x0000000807047210 */ /* 0x000fe20007f1e0ff */
[----:B------:R-:W-:-:S03]  /*18b0*/  IMAD.WIDE R2, R9, 0x10, R2 ;  /* 0x0000001009027825 */ /* 0x000fc600078e0202 */
[----:B------:R-:W-:Y:S01]  /*18c0*/  LEA.HI.X.SX32 R5, R7, R16, 0x1, P0 ;  /* 0x0000001007057211 */ /* 0x000fe200000f0eff */
[----:B------:R-:W-:Y:S01]  /*18d0*/  IMAD R13, R9, -0x10, -R12 ;  /* 0xfffffff0090d7824 */ /* 0x000fe200078e0a0c */
[----:B------:R-:W-:Y:S01]  /*18e0*/  IADD3 R7, -R8, UR5, -R7 ;  /* 0x0000000508077c10 */ /* 0x000fe2000fffe907 */
[-C--:B0-----:R-:W-:Y:S01]  /*18f0*/  IMAD R12, R3, R10.reuse, RZ ;  /* 0x0000000a030c7224 */ /* 0x081fe200078e02ff */
[----:B------:R-:W-:Y:S01]  /*1900*/  SHF.L.U64.HI R18, R10, 0x6, R11 ;  /* 0x000000060a127819 */ /* 0x000fe2000001020b */
[C---:B------:R-:W-:Y:S01]  /*1910*/  IMAD.WIDE.U32 R8, R2.reuse, R10, R4 ;  /* 0x0000000a02087225 */ /* 0x040fe200078e0004 */
[----:B------:R-:W-:Y:S01]  /*1920*/  IADD3 R14, R13, UR4, -R14 ;  /* 0x000000040d0e7c10 */ /* 0x000fe2000fffe80e */
[----:B------:R-:W-:Y:S02]  /*1930*/  ULDC.64 UR4, c[0x0][0x5c8] ;  /* 0x0001720000047ab9 */ /* 0x000fe40000000a00 */
[----:B------:R-:W-:Y:S01]  /*1940*/  IMAD R15, R2, R11, R12 ;  /* 0x0000000b020f7224 */ /* 0x000fe200078e020c */
[C---:B------:R-:W-:Y:S01]  /*1950*/  LEA R16, P3, R10.reuse, R8, 0x3 ;  /* 0x000000080a107211 */ /* 0x040fe200078618ff */
[----:B------:R-:W-:Y:S01]  /*1960*/  IMAD.SHL.U32 R13, R10, 0x40, RZ ;  /* 0x000000400a0d7824 */ /* 0x000fe200078e00ff */
[----:B------:R-:W-:Y:S01]  /*1970*/  IADD3 R12, P0, R8, UR4, RZ ;  /* 0x00000004080c7c10 */ /* 0x000fe2000ff1e0ff */
[----:B------:R-:W-:-:S03]  /*1980*/  IMAD.IADD R9, R9, 0x1, R15 ;  /* 0x0000000109097824 */ /* 0x000fc600078e020f */
[----:B------:R-:W-:Y:S02]  /*1990*/  IADD3 R8, P1, P2, R8, UR4, R13 ;  /* 0x0000000408087c10 */ /* 0x000fe4000fa3e00d */
[----:B------:R-:W-:Y:S02]  /*19a0*/  LEA.HI.X R11, R10, R9, R11, 0x3, P3 ;  /* 0x000000090a0b7211 */ /* 0x000fe400018f1c0b */
[----:B-----5:R-:W-:Y:S02]  /*19b0*/  FSETP.NEU.AND P3, PT, R0, RZ, PT ;  /* 0x000000ff0000720b */ /* 0x020fe40003f6d000 */
[C---:B------:R-:W-:Y:S02]  /*19c0*/  IADD3 R10, P5, P6, R16.reuse, UR4, R13 ;  /* 0x00000004100a7c10 */ /* 0x040fe4000febe00d */
[----:B------:R-:W-:Y:S02]  /*19d0*/  IADD3 R16, P4, R16, UR4, RZ ;  /* 0x0000000410107c10 */ /* 0x000fe4000ff9e0ff */
[----:B------:R-:W-:-:S02]  /*19e0*/  IADD3.X R13, R9, UR5, RZ, P0, !PT ;  /* 0x00000005090d7c10 */ /* 0x000fc400087fe4ff */
[----:B------:R-:W-:Y:S02]  /*19f0*/  IADD3.X R17, R11, UR5, RZ, P4, !PT ;  /* 0x000000050b117c10 */ /* 0x000fe4000a7fe4ff */
[--C-:B------:R-:W-:Y:S02]  /*1a00*/  IADD3.X R9, R9, UR5, R18.reuse, P1, P2 ;  /* 0x0000000509097c10 */ /* 0x100fe40008fe4412 */
[----:B------:R-:W-:Y:S01]  /*1a10*/  IADD3.X R11, R11, UR5, R18, P5, P6 ;  /* 0x000000050b0b7c10 */ /* 0x000fe2000afec412 */
[----:B------:R-:W-:Y:S06]  /*1a20*/  @!P3 BRA `(.L_x_28) ;  /* 0x000000340068b947 */ /* 0x000fec0003800000 */
[----:B------:R-:W-:Y:S01]  /*1a30*/  ISETP.GE.AND P1, PT, R14, 0x1, PT ;  /* 0x000000010e00780c */ /* 0x000fe20003f26270 */
[----:B------:R-:W-:Y:S01]  /*1a40*/  ULDC.64 UR4, c[0x0][0x5b0] ;  /* 0x00016c0000047ab9 */ /* 0x000fe20000000a00 */
[----:B------:R-:W-:Y:S01]  /*1a50*/  ULDC.64 UR6, c[0x0][0x5a8] ;  /* 0x00016a0000067ab9 */ /* 0x000fe20000000a00 */
[----:B------:R-:W-:Y:S01]  /*1a60*/  IMAD R15, R3, UR4, RZ ;  /* 0x00000004030f7c24 */ /* 0x000fe2000f8e02ff */
[----:B------:R-:W-:Y:S01]  /*1a70*/  ISETP.LT.OR P0, PT, R7, 0x1, !P1 ;  /* 0x000000010700780c */ /* 0x000fe20004f01670 */
[C---:B------:R-:W-:Y:S01]  /*1a80*/  IMAD.WIDE.U32 R18, R2.reuse, UR4, R4 ;  /* 0x0000000402127c25 */ /* 0x040fe2000f8e0004 */
[----:B------:R-:W-:Y:S03]  /*1a90*/  BSSY B0, `(.L_x_29) ;  /* 0x0000007000007945 */ /* 0x000fe60003800000 */
[----:B------:R-:W-:Y:S01]  /*1aa0*/  IMAD R15, R2, UR5, R15 ;  /* 0x00000005020f7c24 */ /* 0x000fe2000f8e020f */
[----:B------:R-:W-:-:S04]  /*1ab0*/  IADD3 R18, P2, R18, UR6, RZ ;  /* 0x0000000612127c10 */ /* 0x000fc8000ff5e0ff */
[--C-:B------:R-:W-:Y:S02]  /*1ac0*/  IADD3.X R19, R19, UR7, R15.reuse, P2, !PT ;  /* 0x0000000713137c10 */ /* 0x100fe400097fe40f */
[----:B------:R-:W-:Y:S01]  /*1ad0*/  PRMT R15, RZ, 0x7610, R15 ;  /* 0x00007610ff0f7816 */ /* 0x000fe2000000000f */
[----:B------:R-:W-:Y:S06]  /*1ae0*/  @P0 BRA `(.L_x_30) ;  /* 0x0000000000040947 */ /* 0x000fec0003800000 */
[----:B------:R0:W5:Y:S02]  /*1af0*/  LDG.E.U8 R15, desc[UR12][R18.64] ;  /* 0x0000000c120f7981 */ /* 0x000164000c1e1100 */
.L_x_30:
[----:B------:R-:W-:Y:S05]  /*1b00*/  BSYNC B0 ;  /* 0x0000000000007941 */ /* 0x000fea0003800000 */
.L_x_29:
[----:B-----5:R-:W-:Y:S01]  /*1b10*/  LOP3.LUT R15, R15, 0xff, RZ, 0xc0, !PT ;  /* 0x000000ff0f0f7812 */ /* 0x020fe200078ec0ff */
[----:B------:R-:W-:Y:S01]  /*1b20*/  BSSY B0, `(.L_x_31) ;  /* 0x000000b000007945 */ /* 0x000fe20003800000 */
[----:B------:R-:W-:Y:S02]  /*1b30*/  ISETP.LT.OR P2, PT, R7, 0x2, !P1 ;  /* 0x000000020700780c */ /* 0x000fe40004f41670 */
[----:B------:R-:W-:-:S05]  /*1b40*/  F2FP.F16.E4M3.UNPACK_B R15, R15 ;  /* 0x0000000fff0f723e */ /* 0x000fca00020006ff */
[----:B------:R-:W-:-:S05]  /*1b50*/  HADD2.F32 R15, -RZ, R15.H0_H0 ;  /* 0x2000000fff0f7230 */ /* 0x000fca0000004100 */
[----:B------:R-:W-:-:S04]  /*1b60*/  FMUL R15, R15, R0 ;  /* 0x000000000f0f7220 */ /* 0x000fc80000400000 */
[----:B------:R-:W-:-:S05]  /*1b70*/  FFMA R15, R56, R6, R15 ;  /* 0x00000006380f7223 */ /* 0x000fca000000000f */
[----:B------:R-:W-:Y:S02]  /*1b80*/  F2FP.SATFINITE.E4M3.F32.PACK_AB_MERGE_C R21, RZ, R15, RZ ;  /* 0x0000000fff15723e */ /* 0x000fe400048070ff */
[----:B------:R-:W-:-:S03]  /*1b90*/  PRMT R15, RZ, 0x7610, R15 ;  /* 0x00007610ff0f7816 */ /* 0x000fc6000000000f */
[----:B------:R1:W-:Y:S01]  /*1ba0*/  @!P0 STG.E.U8 desc[UR12][R12.64], R21 ;  /* 0x000000150c008986 */ /* 0x0003e2000c10110c */
[----:B------:R-:W-:Y:S05]  /*1bb0*/  @P2 BRA `(.L_x_32) ;  /* 0x0000000000042947 */ /* 0x000fea0003800000 */
[----:B------:R2:W5:Y:S02]  /*1bc0*/  LDG.E.U8 R15, desc[UR12][R18.64+0x1] ;  /* 0x0000010c120f7981 */ /* 0x000564000c1e1100 */
.L_x_32:
[----:B------:R-:W-:Y:S05]  /*1bd0*/  BSYNC B0 ;  /* 0x0000000000007941 */ /* 0x000fea0003800000 */
.L_x_31:
[----:B-----5:R-:W-:Y:S01]  /*1be0*/  LOP3.LUT R15, R15, 0xff, RZ, 0xc0, !PT ;  /* 0x000000ff0f0f7812 */ /* 0x020fe200078ec0ff */
[----:B------:R-:W-:Y:S01]  /*1bf0*/  BSSY B0, `(.L_x_33) ;  /* 0x0000013000007945 */ /* 0x000fe20003800000 */
[----:B------:R-:W-:Y:S02]  /*1c00*/  IADD3 R23, P0, R2, 0x8, RZ ;  /* 0x0000000802177810 */ /* 0x000fe40007f1e0ff */
[----:B------:R-:W-:-:S03]  /*1c10*/  F2FP.F16.E4M3.UNPACK_B R15, R15 ;  /* 0x0000000fff0f723e */ /* 0x000fc600020006ff */
[----:B------:R-:W-:Y:S01]  /*1c20*/  IMAD.X R56, RZ, RZ, R3, P0 ;  /* 0x000000ffff387224 */ /* 0x000fe200000e0603 */
[----:B------:R-:W-:Y:S01]  /*1c30*/  ISETP.GE.AND P0, PT, R14, 0x9, PT ;  /* 0x000000090e00780c */ /* 0x000fe20003f06270 */
[----:B------:R-:W-:Y:S02]  /*1c40*/  HADD2.F32 R15, -RZ, R15.H0_H0 ;  /* 0x2000000fff0f7230 */ /* 0x000fe40000004100 */
[----:B-1----:R-:W-:Y:S01]  /*1c50*/  IMAD.WIDE.U32 R20, R23, UR4, R4 ;  /* 0x0000000417147c25 */ /* 0x002fe2000f8e0004 */
[----:B------:R-:W-:-:S03]  /*1c60*/  ISETP.LT.OR P3, PT, R7, 0x1, !P0 ;  /* 0x000000010700780c */ /* 0x000fc60004761670 */
[----:B------:R-:W-:Y:S01]  /*1c70*/  FMUL R22, R15, R0 ;  /* 0x000000000f167220 */ /* 0x000fe20000400000 */
[----:B------:R-:W-:Y:S01]  /*1c80*/  IMAD R56, R56, UR4, RZ ;  /* 0x0000000438387c24 */ /* 0x000fe2000f8e02ff */
[----:B------:R-:W-:Y:S02]  /*1c90*/  IADD3 R20, P4, R20, UR6, RZ ;  /* 0x0000000614147c10 */ /* 0x000fe4000ff9e0ff */
[----:B------:R-:W-:Y:S01]  /*1ca0*/  FFMA R22, R57, R6, R22 ;  /* 0x0000000639167223 */ /* 0x000fe20000000016 */
[----:B------:R-:W-:Y:S01]  /*1cb0*/  IMAD R23, R23, UR5, R56 ;  /* 0x0000000517177c24 */ /* 0x000fe2000f8e0238 */
[----:B------:R-:W-:-:S03]  /*1cc0*/  PRMT R15, RZ, 0x7610, R15 ;  /* 0x00007610ff0f7816 */ /* 0x000fc6000000000f */
[----:B------:R-:W-:Y:S02]  /*1cd0*/  F2FP.SATFINITE.E4M3.F32.PACK_AB_MERGE_C R57, RZ, R22, RZ ;  /* 0x00000016ff39723e */ /* 0x000fe400048070ff */
[----:B------:R-:W-:-:S03]  /*1ce0*/  IADD3.X R21, R21, UR7, R23, P4, !PT ;  /* 0x0000000715157c10 */ /* 0x000fc6000a7fe417 */
[----:B------:R1:W-:Y:S01]  /*1cf0*/  @!P2 STG.E.U8 desc[UR12][R12.64+0x1], R57 ;  /* 0x000001390c00a986 */ /* 0x0003e2000c10110c */
[----:B------:R-:W-:Y:S05]  /*1d00*/  @P3 BRA `(.L_x_34) ;  /* 0x0000000000043947 */ /* 0x000fea0003800000 */
[----:B------:R3:W5:Y:S02]  /*1d10*/  LDG.E.U8 R15, desc[UR12][R20.64] ;  /* 0x0000000c140f7981 */ /* 0x000764000c1e1100 */
.L_x_34:
[----:B------:R-:W-:Y:S05]  /*1d20*/  BSYNC B0 ;  /* 0x0000000000007941 */ /* 0x000fea0003800000 */
.L_x_33:
        /* <DEDUP_REMOVED lines=12> */
.L_x_36:
[----:B------:R-:W-:Y:S05]  /*1df0*/  BSYNC B0 ;  /* 0x0000000000007941 */ /* 0x000fea0003800000 */
.L_x_35:
[----:B-----5:R-:W-:Y:S01]  /*1e00*/  LOP3.LUT R15, R15, 0xff, RZ, 0xc0, !PT ;  /* 0x000000ff0f0f7812 */ /* 0x020fe200078ec0ff */
[----:B------:R-:W-:Y:S01]  /*1e10*/  BSSY B0, `(.L_x_37) ;  /* 0x000000b000007945 */ /* 0x000fe20003800000 */
[----:B------:R-:W-:Y:S02]  /*1e20*/  ISETP.LT.OR P3, PT, R7, 0x9, !P1 ;  /* 0x000000090700780c */ /* 0x000fe40004f61670 */
[----:B------:R-:W-:-:S05]  /*1e30*/  F2FP.F16.E4M3.UNPACK_B R15, R15 ;  /* 0x0000000fff0f723e */ /* 0x000fca00020006ff */
[----:B------:R-:W-:-:S05]  /*1e40*/  HADD2.F32 R15, -RZ, R15.H0_H0 ;  /* 0x2000000fff0f7230 */ /* 0x000fca0000004100 */
[----:B------:R-:W-:Y:S01]  /*1e50*/  FMUL R22, R15, R0 ;  /* 0x000000000f167220 */ /* 0x000fe20000400000 */
[----:B------:R-:W-:-:S03]  /*1e60*/  PRMT R15, RZ, 0x7610, R15 ;  /* 0x00007610ff0f7816 */ /* 0x000fc6000000000f */
[----:B------:R-:W-:-:S05]  /*1e70*/  FFMA R22, R59, R6, R22 ;  /* 0x000000063b167223 */ /* 0x000fca0000000016 */
[----:B----4-:R-:W-:-:S05]  /*1e80*/  F2FP.SATFINITE.E4M3.F32.PACK_AB_MERGE_C R23, RZ, R22, RZ ;  /* 0x00000016ff17723e */ /* 0x010fca00048070ff */
[----:B------:R4:W-:Y:S01]  /*1e90*/  @!P2 STG.E.U8 desc[UR12][R16.64+0x1], R23 ;  /* 0x000001171000a986 */ /* 0x0009e2000c10110c */
[----:B------:R-:W-:Y:S05]  /*1ea0*/  @P3 BRA `(.L_x_38) ;  /* 0x0000000000043947 */ /* 0x000fea0003800000 */
[----:B------:R0:W5:Y:S02]  /*1eb0*/  LDG.E.U8 R15, desc[UR12][R18.64+0x8] ;  /* 0x0000080c120f7981 */ /* 0x000164000c1e1100 */
.L_x_38:
[----:B------:R-:W-:Y:S05]  /*1ec0*/  BSYNC B0 ;  /* 0x0000000000007941 */ /* 0x000fea0003800000 */
.L_x_37:
[----:B-----5:R-:W-:Y:S01]  /*1ed0*/  LOP3.LUT R15, R15, 0xff, RZ, 0xc0, !PT ;  /* 0x000000ff0f0f7812 */ /* 0x020fe200078ec0ff */
[----:B------:R-:W-:Y:S01]  /*1ee0*/  BSSY B0, `(.L_x_39) ;  /* 0x000000b000007945 */ /* 0x000fe20003800000 */
[----:B------:R-:W-:Y:S02]  /*1ef0*/  ISETP.LT.OR P2, PT, R7, 0xa, !P1 ;  /* 0x0000000a0700780c */ /* 0x000fe40004f41670 */
[----:B------:R-:W-:-:S05]  /*1f00*/  F2FP.F16.E4M3.UNPACK_B R15, R15 ;  /* 0x0000000fff0f723e */ /* 0x000fca00020006ff */
[----:B------:R-:W-:-:S05]  /*1f10*/  HADD2.F32 R15, -RZ, R15.H0_H0 ;  /* 0x2000000fff0f7230 */ /* 0x000fca0000004100 */
[----:B------:R-:W-:-:S04]  /*1f20*/  FMUL R15, R15, R0 ;  /* 0x000000000f0f7220 */ /* 0x000fc80000400000 */
[----:B------:R-:W-:-:S05]  /*1f30*/  FFMA R15, R60, R6, R15 ;  /* 0x000000063c0f7223 */ /* 0x000fca000000000f */
[----:B----4-:R-:W-:Y:S02]  /*1f40*/  F2FP.SATFINITE.E4M3.F32.PACK_AB_MERGE_C R23, RZ, R15, RZ ;  /* 0x0000000fff17723e */ /* 0x010fe400048070ff */
[----:B------:R-:W-:-:S03]  /*1f50*/  PRMT R15, RZ, 0x7610, R15 ;  /* 0x00007610ff0f7816 */ /* 0x000fc6000000000f */
[----:B------:R4:W-:Y:S01]  /*1f60*/  @!P3 STG.E.U8 desc[UR12][R12.64+0x8], R23 ;  /* 0x000008170c00b986 */ /* 0x0009e2000c10110c */
[----:B------:R-:W-:Y:S05]  /*1f70*/  @P2 BRA `(.L_x_40) ;  /* 0x0000000000042947 */ /* 0x000fea0003800000 */
[----:B------:R0:W5:Y:S02]  /*1f80*/  LDG.E.U8 R15, desc[UR12][R18.64+0x9] ;  /* 0x0000090c120f7981 */ /* 0x000164000c1e1100 */
.L_x_40:
[----:B------:R-:W-:Y:S05]  /*1f90*/  BSYNC B0 ;  /* 0x0000000000007941 */ /* 0x000fea0003800000 */
.L_x_39:
        /* <DEDUP_REMOVED lines=12> */
.L_x_42:
[----:B------:R-:W-:Y:S05]  /*2060*/  BSYNC B0 ;  /* 0x0000000000007941 */ /* 0x000fea0003800000 */
.L_x_41:
        /* <DEDUP_REMOVED lines=12> */
.L_x_44:
[----:B------:R-:W-:Y:S05]  /*2130*/  BSYNC B0 ;  /* 0x0000000000007941 */ /* 0x000fea0003800000 */
.L_x_43:
        /* <DEDUP_REMOVED lines=12> */
.L_x_46:
[----:B------:R-:W-:Y:S05]  /*2200*/  BSYNC B0 ;  /* 0x0000000000007941 */ /* 0x000fea0003800000 */
.L_x_45:
        /* <DEDUP_REMOVED lines=12> */
.L_x_48:
[----:B------:R-:W-:Y:S05]  /*22d0*/  BSYNC B0 ;  /* 0x0000000000007941 */ /* 0x000fea0003800000 */
.L_x_47:
        /* <DEDUP_REMOVED lines=12> */
.L_x_50:
[----:B------:R-:W-:Y:S05]  /*23a0*/  BSYNC B0 ;  /* 0x0000000000007941 */ /* 0x000fea0003800000 */
.L_x_49:
        /* <DEDUP_REMOVED lines=12> */
.L_x_52:
[----:B------:R-:W-:Y:S05]  /*2470*/  BSYNC B0 ;  /* 0x0000000000007941 */ /* 0x000fea0003800000 */
.L_x_51:
        /* <DEDUP_REMOVED lines=12> */
.L_x_54:
[----:B------:R-:W-:Y:S05]  /*2540*/  BSYNC B0 ;  /* 0x0000000000007941 */ /* 0x000fea0003800000 */
.L_x_53:
        /* <DEDUP_REMOVED lines=12> */
.L_x_56:
[----:B------:R-:W-:Y:S05]  /*2610*/  BSYNC B0 ;  /* 0x0000000000007941 */ /* 0x000fea0003800000 */
.L_x_55:
        /* <DEDUP_REMOVED lines=12> */
.L_x_58:
[----:B------:R-:W-:Y:S05]  /*26e0*/  BSYNC B0 ;  /* 0x0000000000007941 */ /* 0x000fea0003800000 */
.L_x_57:
        /* <DEDUP_REMOVED lines=12> */
.L_x_60:
[----:B------:R-:W-:Y:S05]  /*27b0*/  BSYNC B0 ;  /* 0x0000000000007941 */ /* 0x000fea0003800000 */
.L_x_59:
        /* <DEDUP_REMOVED lines=12> */
.L_x_62:
[----:B------:R-:W-:Y:S05]  /*2880*/  BSYNC B0 ;  /* 0x0000000000007941 */ /* 0x000fea0003800000 */
.L_x_61:
        /* <DEDUP_REMOVED lines=12> */
.L_x_64:
[----:B------:R-:W-:Y:S05]  /*2950*/  BSYNC B0 ;  /* 0x0000000000007941 */ /* 0x000fea0003800000 */
.L_x_63:
        /* <DEDUP_REMOVED lines=12> */
.L_x_66:
[----:B------:R-:W-:Y:S05]  /*2a20*/  BSYNC B0 ;  /* 0x0000000000007941 */ /* 0x000fea0003800000 */
.L_x_65:
        /* <DEDUP_REMOVED lines=12> */
.L_x_68:
[----:B------:R-:W-:Y:S05]  /*2af0*/  BSYNC B0 ;  /* 0x0000000000007941 */ /* 0x000fea0003800000 */
.L_x_67:
        /* <DEDUP_REMOVED lines=12> */
.L_x_70:
[----:B------:R-:W-:Y:S05]  /*2bc0*/  BSYNC B0 ;  /* 0x0000000000007941 */ /* 0x000fea0003800000 */
.L_x_69:
        /* <DEDUP_REMOVED lines=12> */
.L_x_72:
[----:B------:R-:W-:Y:S05]  /*2c90*/  BSYNC B0 ;  /* 0x0000000000007941 */ /* 0x000fea0003800000 */
.L_x_71:
        /* <DEDUP_REMOVED lines=12> */
.L_x_74:
[----:B------:R-:W-:Y:S05]  /*2d60*/  BSYNC B0 ;  /* 0x0000000000007941 */ /* 0x000fea0003800000 */
.L_x_73:
        /* <DEDUP_REMOVED lines=12> */
.L_x_76:
[----:B------:R-:W-:Y:S05]  /*2e30*/  BSYNC B0 ;  /* 0x0000000000007941 */ /* 0x000fea0003800000 */
.L_x_75:
        /* <DEDUP_REMOVED lines=12> */
.L_x_78:
[----:B------:R-:W-:Y:S05]  /*2f00*/  BSYNC B0 ;  /* 0x0000000000007941 */ /* 0x000fea0003800000 */
.L_x_77:
        /* <DEDUP_REMOVED lines=12> */
.L_x_80:
[----:B------:R-:W-:Y:S05]  /*2fd0*/  BSYNC B0 ;  /* 0x0000000000007941 */ /* 0x000fea0003800000 */
.L_x_79:
        /* <DEDUP_REMOVED lines=12> */
.L_x_82:
[----:B------:R-:W-:Y:S05]  /*30a0*/  BSYNC B0 ;  /* 0x0000000000007941 */ /* 0x000fea0003800000 */
.L_x_81:
        /* <DEDUP_REMOVED lines=12> */
.L_x_84:
[----:B------:R-:W-:Y:S05]  /*3170*/  BSYNC B0 ;  /* 0x0000000000007941 */ /* 0x000fea0003800000 */
.L_x_83:
        /* <DEDUP_REMOVED lines=12> */
.L_x_86:
[----:B------:R-:W-:Y:S05]  /*3240*/  BSYNC B0 ;  /* 0x0000000000007941 */ /* 0x000fea0003800000 */
.L_x_85:
        /* <DEDUP_REMOVED lines=12> */
.L_x_88:
[----:B------:R-:W-:Y:S05]  /*3310*/  BSYNC B0 ;  /* 0x0000000000007941 */ /* 0x000fea0003800000 */
.L_x_87:
[----:B-----5:R-:W-:Y:S01]  /*3320*/  LOP3.LUT R15, R15, 0xff, RZ, 0xc0, !PT ;  /* 0x000000ff0f0f7812 */ /* 0x020fe200078ec0ff */
[----:B------:R-:W-:Y:S01]  /*3330*/  BSSY B0, `(.L_x_89) ;  /* 0x000000b000007945 */ /* 0x000fe20003800000 */
[----:B------:R-:W-:Y:S02]  /*3340*/  ISETP.LT.OR P2, PT, R7, 0x39, !P0 ;  /* 0x000000390700780c */ /* 0x000fe40004741670 */
[----:B------:R-:W-:-:S05]  /*3350*/  F2FP.F16.E4M3.UNPACK_B R15, R15 ;  /* 0x0000000fff0f723e */ /* 0x000fca00020006ff */
[----:B------:R-:W-:-:S05]  /*3360*/  HADD2.F32 R15, -RZ, R15.H0_H0 ;  /* 0x2000000fff0f7230 */ /* 0x000fca0000004100 */
[----:B0-2---:R-:W-:Y:S01]  /*3370*/  FMUL R18, R15, R0 ;  /* 0x000000000f127220 */ /* 0x005fe20000400000 */
[----:B------:R-:W-:-:S03]  /*3380*/  PRMT R15, RZ, 0x7610, R15 ;  /* 0x00007610ff0f7816 */ /* 0x000fc6000000000f */
[----:B------:R-:W-:-:S05]  /*3390*/  FFMA R18, R85, R6, R18 ;  /* 0x0000000655127223 */ /* 0x000fca0000000012 */
[----:B------:R-:W-:-:S05]  /*33a0*/  F2FP.SATFINITE.E4M3.F32.PACK_AB_MERGE_C R19, RZ, R18, RZ ;  /* 0x00000012ff13723e */ /* 0x000fca00048070ff */
[----:B------:R0:W-:Y:S01]  /*33b0*/  @!P1 STG.E.U8 desc[UR12][R12.64+0x39], R19 ;  /* 0x000039130c009986 */ /* 0x0001e2000c10110c */
[----:B------:R-:W-:Y:S05]  /*33c0*/  @P2 BRA `(.L_x_90) ;  /* 0x0000000000042947 */ /* 0x000fea0003800000 */
[----:B------:R2:W5:Y:S02]  /*33d0*/  LDG.E.U8 R15, desc[UR12][R20.64+0x38] ;  /* 0x0000380c140f7981 */ /* 0x000564000c1e1100 */
.L_x_90:
[----:B------:R-:W-:Y:S05]  /*33e0*/  BSYNC B0 ;  /* 0x0000000000007941 */ /* 0x000fea0003800000 */
.L_x_89:
[----:B-----5:R-:W-:Y:S01]  /*33f0*/  LOP3.LUT R15, R15, 0xff, RZ, 0xc0, !PT ;  /* 0x000000ff0f0f7812 */ /* 0x020fe200078ec0ff */
[----:B------:R-:W-:Y:S01]  /*3400*/  BSSY B0, `(.L_x_91) ;  /* 0x000000b000007945 */ /* 0x000fe20003800000 */
[----:B------:R-:W-:Y:S02]  /*3410*/  ISETP.LT.OR P1, PT, R7, 0x3a, !P0 ;  /* 0x0000003a0700780c */ /* 0x000fe40004721670 */
[----:B------:R-:W-:Y:S02]  /*3420*/  F2FP.F16.E4M3.UNPACK_B R15, R15 ;  /* 0x0000000fff0f723e */ /* 0x000fe400020006ff */
[----:B01--4-:R-:W-:-:S03]  /*3430*/  PRMT R12, RZ, 0x7610, R12 ;  /* 0x00007610ff0c7816 */ /* 0x013fc6000000000c */
[----:B------:R-:W-:-:S05]  /*3440*/  HADD2.F32 R15, -RZ, R15.H0_H0 ;  /* 0x2000000fff0f7230 */ /* 0x000fca0000004100 */
[----:B------:R-:W-:-:S04]  /*3450*/  FMUL R15, R15, R0 ;  /* 0x000000000f0f7220 */ /* 0x000fc80000400000 */
[----:B------:R-:W-:-:S05]  /*3460*/  FFMA R15, R86, R6, R15 ;  /* 0x00000006560f7223 */ /* 0x000fca000000000f */
[----:B------:R-:W-:-:S05]  /*3470*/  F2FP.SATFINITE.E4M3.F32.PACK_AB_MERGE_C R15, RZ, R15, RZ ;  /* 0x0000000fff0f723e */ /* 0x000fca00048070ff */
[----:B------:R0:W-:Y:S01]  /*3480*/  @!P2 STG.E.U8 desc[UR12][R16.64+0x38], R15 ;  /* 0x0000380f1000a986 */ /* 0x0001e2000c10110c */
[----:B------:R-:W-:Y:S05]  /*3490*/  @P1 BRA `(.L_x_92) ;  /* 0x0000000000041947 */ /* 0x000fea0003800000 */
[----:B------:R1:W5:Y:S02]  /*34a0*/  LDG.E.U8 R12, desc[UR12][R20.64+0x39] ;  /* 0x0000390c140c7981 */ /* 0x000364000c1e1100 */
.L_x_92:
[----:B------:R-:W-:Y:S05]  /*34b0*/  BSYNC B0 ;  /* 0x0000000000007941 */ /* 0x000fea0003800000 */
.L_x_91:
[----:B-----5:R-:W-:Y:S01]  /*34c0*/  LOP3.LUT R12, R12, 0xff, RZ, 0xc0, !PT ;  /* 0x000000ff0c0c7812 */ /* 0x020fe200078ec0ff */
[----:B------:R-:W-:Y:S01]  /*34d0*/  BSSY B0, `(.L_x_93) ;  /* 0x0000013000007945 */ /* 0x000fe20003800000 */
[----:B0-----:R-:W-:Y:S02]  /*34e0*/  IADD3 R15, P0, R2, 0x40, RZ ;  /* 0x00000040020f7810 */ /* 0x001fe40007f1e0ff */
[----:B------:R-:W-:-:S03]  /*34f0*/  F2FP.F16.E4M3.UNPACK_B R12, R12 ;  /* 0x0000000cff0c723e */ /* 0x000fc600020006ff */
[----:B------:R-:W-:Y:S01]  /*3500*/  IMAD.X R19, RZ, RZ, R3, P0 ;  /* 0x000000ffff137224 */ /* 0x000fe200000e0603 */
[----:B------:R-:W-:Y:S01]  /*3510*/  ISETP.GE.AND P0, PT, R14, 0x41, PT ;  /* 0x000000410e00780c */ /* 0x000fe20003f06270 */
[----:B------:R-:W-:Y:S02]  /*3520*/  HADD2.F32 R13, -RZ, R12.H0_H0 ;  /* 0x2000000cff0d7230 */ /* 0x000fe40000004100 */
[----:B-123--:R-:W-:Y:S01]  /*3530*/  IMAD R20, R19, UR4, RZ ;  /* 0x0000000413147c24 */ /* 0x00efe2000f8e02ff */
[----:B------:R-:W-:Y:S02]  /*3540*/  ISETP.LT.OR P2, PT, R7, 0x1, !P0 ;  /* 0x000000010700780c */ /* 0x000fe40004741670 */
[----:B------:R-:W-:Y:S01]  /*3550*/  FMUL R18, R13, R0 ;  /* 0x000000000d127220 */ /* 0x000fe20000400000 */
[----:B------:R-:W-:-:S04]  /*3560*/  IMAD.WIDE.U32 R12, R15, UR4, R4 ;  /* 0x000000040f0c7c25 */ /* 0x000fc8000f8e0004 */
[----:B------:R-:W-:Y:S01]  /*3570*/  FFMA R18, R87, R6, R18 ;  /* 0x0000000657127223 */ /* 0x000fe20000000012 */
[----:B------:R-:W-:Y:S01]  /*3580*/  IMAD R15, R15, UR5, R20 ;  /* 0x000000050f0f7c24 */ /* 0x000fe2000f8e0214 */
[----:B------:R-:W-:-:S03]  /*3590*/  IADD3 R12, P3, R12, UR6, RZ ;  /* 0x000000060c0c7c10 */ /* 0x000fc6000ff7e0ff */
[----:B------:R-:W-:Y:S02]  /*35a0*/  F2FP.SATFINITE.E4M3.F32.PACK_AB_MERGE_C R19, RZ, R18, RZ ;  /* 0x00000012ff13723e */ /* 0x000fe400048070ff */
[--C-:B------:R-:W-:Y:S02]  /*35b0*/  IADD3.X R13, R13, UR7, R15.reuse, P3, !PT ;  /* 0x000000070d0d7c10 */ /* 0x100fe40009ffe40f */
[----:B------:R-:W-:Y:S01]  /*35c0*/  PRMT R15, RZ, 0x7610, R15 ;  /* 0x00007610ff0f7816 */ /* 0x000fe2000000000f */
[----:B------:R0:W-:Y:S01]  /*35d0*/  @!P1 STG.E.U8 desc[UR12][R16.64+0x39], R19 ;  /* 0x0000391310009986 */ /* 0x0001e2000c10110c */
[----:B------:R-:W-:Y:S05]  /*35e0*/  @P2 BRA `(.L_x_94) ;  /* 0x0000000000042947 */ /* 0x000fea0003800000 */
[----:B------:R1:W5:Y:S02]  /*35f0*/  LDG.E.U8 R15, desc[UR12][R12.64] ;  /* 0x0000000c0c0f7981 */ /* 0x000364000c1e1100 */
.L_x_94:
[----:B------:R-:W-:Y:S05]  /*3600*/  BSYNC B0 ;  /* 0x0000000000007941 */ /* 0x000fea0003800000 */
.L_x_93:
[----:B-----5:R-:W-:Y:S01]  /*3610*/  LOP3.LUT R15, R15, 0xff, RZ, 0xc0, !PT ;  /* 0x000000ff0f0f7812 */ /* 0x020fe200078ec0ff */
[----:B------:R-:W-:Y:S01]  /*3620*/  BSSY B0, `(.L_x_95) ;  /* 0x000000b000007945 */ /* 0x000fe20003800000 */
[----:B------:R-:W-:Y:S02]  /*3630*/  ISETP.LT.OR P3, PT, R7, 0x2, !P0 ;  /* 0x000000020700780c */ /* 0x000fe40004761670 */
[----:B------:R-:W-:-:S05]  /*3640*/  F2FP.F16.E4M3.UNPACK_B R15, R15 ;  /* 0x0000000fff0f723e */ /* 0x000fca00020006ff */
[----:B------:R-:W-:-:S05]  /*3650*/  HADD2.F32 R15, -RZ, R15.H0_H0 ;  /* 0x2000000fff0f7230 */ /* 0x000fca0000004100 */
[----:B------:R-:W-:-:S04]  /*3660*/  FMUL R15, R15, R0 ;  /* 0x000000000f0f7220 */ /* 0x000fc80000400000 */
[----:B------:R-:W-:-:S05]  /*3670*/  FFMA R15, R24, R6, R15 ;  /* 0x00000006180f7223 */ /* 0x000fca000000000f */
[----:B0-----:R-:W-:Y:S02]  /*3680*/  F2FP.SATFINITE.E4M3.F32.PACK_AB_MERGE_C R17, RZ, R15, RZ ;  /* 0x0000000fff11723e */ /* 0x001fe400048070ff */
[----:B------:R-:W-:-:S03]  /*3690*/  PRMT R15, RZ, 0x7610, R15 ;  /* 0x00007610ff0f7816 */ /* 0x000fc6000000000f */
[----:B------:R0:W-:Y:S01]  /*36a0*/  @!P2 STG.E.U8 desc[UR12][R8.64], R17 ;  /* 0x000000110800a986 */ /* 0x0001e2000c10110c */
[----:B------:R-:W-:Y:S05]  /*36b0*/  @P3 BRA `(.L_x_96) ;  /* 0x0000000000043947 */ /* 0x000fea0003800000 */
[----:B------:R2:W5:Y:S02]  /*36c0*/  LDG.E.U8 R15, desc[UR12][R12.64+0x1] ;  /* 0x0000010c0c0f7981 */ /* 0x000564000c1e1100 */
.L_x_96:
[----:B------:R-:W-:Y:S05]  /*36d0*/  BSYNC B0 ;  /* 0x0000000000007941 */ /* 0x000fea0003800000 */
.L_x_95:
[----:B-----5:R-:W-:Y:S01]  /*36e0*/  LOP3.LUT R15, R15, 0xff, RZ, 0xc0, !PT ;  /* 0x000000ff0f0f7812 */ /* 0x020fe200078ec0ff */
[----:B------:R-:W-:Y:S01]  /*36f0*/  BSSY B0, `(.L_x_97) ;  /* 0x0000013000007945 */ /* 0x000fe20003800000 */
[----:B0-----:R-:W-:Y:S02]  /*3700*/  IADD3 R17, P1, R2, 0x48, RZ ;  /* 0x0000004802117810 */ /* 0x001fe40007f3e0ff */
[----:B------:R-:W-:-:S03]  /*3710*/  F2FP.F16.E4M3.UNPACK_B R15, R15 ;  /* 0x0000000fff0f723e */ /* 0x000fc600020006ff */
[----:B------:R-:W-:Y:S01]  /*3720*/  IMAD.X R3, RZ, RZ, R3, P1 ;  /* 0x000000ffff037224 */ /* 0x000fe200008e0603 */
[----:B------:R-:W-:Y:S01]  /*3730*/  ISETP.GE.AND P1, PT, R14, 0x49, PT ;  /* 0x000000490e00780c */ /* 0x000fe20003f26270 */
[----:B------:R-:W-:Y:S02]  /*3740*/  HADD2.F32 R15, -RZ, R15.H0_H0 ;  /* 0x2000000fff0f7230 */ /* 0x000fe40000004100 */
[----:B------:R-:W-:Y:S01]  /*3750*/  IMAD.WIDE.U32 R4, R17, UR4, R4 ;  /* 0x0000000411047c25 */ /* 0x000fe2000f8e0004 */
[----:B------:R-:W-:-:S03]  /*3760*/  ISETP.LT.OR P2, PT, R7, 0x1, !P1 ;  /* 0x000000010700780c */ /* 0x000fc60004f41670 */
[----:B------:R-:W-:Y:S01]  /*3770*/  FMUL R2, R15, R0 ;  /* 0x000000000f027220 */ /* 0x000fe20000400000 */
[----:B------:R-:W-:-:S03]  /*3780*/  IMAD R16, R3, UR4, RZ ;  /* 0x0000000403107c24 */ /* 0x000fc6000f8e02ff */
[----:B------:R-:W-:Y:S01]  /*3790*/  FFMA R25, R25, R6, R2 ;  /* 0x0000000619197223 */ /* 0x000fe20000000002 */
[----:B------:R-:W-:Y:S01]  /*37a0*/  IMAD R17, R17, UR5, R16 ;  /* 0x0000000511117c24 */ /* 0x000fe2000f8e0210 */
[----:B------:R-:W-:Y:S02]  /*37b0*/  IADD3 R2, P4, R4, UR6, RZ ;  /* 0x0000000604027c10 */ /* 0x000fe4000ff9e0ff */
[----:B------:R-:W-:Y:S02]  /*37c0*/  PRMT R4, RZ, 0x7610, R4 ;  /* 0x00007610ff047816 */ /* 0x000fe40000000004 */
[----:B------:R-:W-:Y:S02]  /*37d0*/  F2FP.SATFINITE.E4M3.F32.PACK_AB_MERGE_C R25, RZ, R25, RZ ;  /* 0x00000019ff19723e */ /* 0x000fe400048070ff */
[----:B------:R-:W-:-:S03]  /*37e0*/  IADD3.X R3, R5, UR7, R17, P4, !PT ;  /* 0x0000000705037c10 */ /* 0x000fc6000a7fe411 */
[----:B------:R0:W-:Y:S01]  /*37f0*/  @!P3 STG.E.U8 desc[UR12][R8.64+0x1], R25 ;  /* 0x000001190800b986 */ /* 0x0001e2000c10110c */
[----:B------:R-:W-:Y:S05]  /*3800*/  @P2 BRA `(.L_x_98) ;  /* 0x0000000000042947 */ /* 0x000fea0003800000 */
[----:B------:R3:W5:Y:S02]  /*3810*/  LDG.E.U8 R4, desc[UR12][R2.64] ;  /* 0x0000000c02047981 */ /* 0x000764000c1e1100 */
.L_x_98:
[----:B------:R-:W-:Y:S05]  /*3820*/  BSYNC B0 ;  /* 0x0000000000007941 */ /* 0x000fea0003800000 */
.L_x_97:
[----:B-----5:R-:W-:Y:S01]  /*3830*/  LOP3.LUT R4, R4, 0xff, RZ, 0xc0, !PT ;  /* 0x000000ff04047812 */ /* 0x020fe200078ec0ff */
[----:B------:R-:W-:Y:S01]  /*3840*/  BSSY B0, `(.L_x_99) ;  /* 0x000000b000007945 */ /* 0x000fe20003800000 */
[----:B------:R-:W-:Y:S02]  /*3850*/  ISETP.LT.OR P3, PT, R7, 0x2, !P1 ;  /* 0x000000020700780c */ /* 0x000fe40004f61670 */
[----:B------:R-:W-:-:S05]  /*3860*/  F2FP.F16.E4M3.UNPACK_B R4, R4 ;  /* 0x00000004ff04723e */ /* 0x000fca00020006ff */
[----:B------:R-:W-:Y:S01]  /*3870*/  HADD2.F32 R5, -RZ, R4.H0_H0 ;  /* 0x20000004ff057230 */ /* 0x000fe20000004100 */
[----:B------:R-:W-:-:S04]  /*3880*/  PRMT R4, RZ, 0x7610, R4 ;  /* 0x00007610ff047816 */ /* 0x000fc80000000004 */
[----:B------:R-:W-:-:S04]  /*3890*/  FMUL R5, R5, R0 ;  /* 0x0000000005057220 */ /* 0x000fc80000400000 */
[----:B------:R-:W-:-:S05]  /*38a0*/  FFMA R5, R26, R6, R5 ;  /* 0x000000061a057223 */ /* 0x000fca0000000005 */
[----:B------:R-:W-:-:S05]  /*38b0*/  F2FP.SATFINITE.E4M3.F32.PACK_AB_MERGE_C R5, RZ, R5, RZ ;  /* 0x00000005ff05723e */ /* 0x000fca00048070ff */
[----:B------:R4:W-:Y:S01]  /*38c0*/  @!P2 STG.E.U8 desc[UR12][R10.64], R5 ;  /* 0x000000050a00a986 */ /* 0x0009e2000c10110c */
[----:B------:R-:W-:Y:S05]  /*38d0*/  @P3 BRA `(.L_x_100) ;  /* 0x0000000000043947 */ /* 0x000fea0003800000 */
[----:B------:R0:W5:Y:S02]  /*38e0*/  LDG.E.U8 R4, desc[UR12][R2.64+0x1] ;  /* 0x0000010c02047981 */ /* 0x000164000c1e1100 */
.L_x_100:
[----:B------:R-:W-:Y:S05]  /*38f0*/  BSYNC B0 ;  /* 0x0000000000007941 */ /* 0x000fea0003800000 */
.L_x_99:
[----:B-----5:R-:W-:Y:S01]  /*3900*/  LOP3.LUT R4, R4, 0xff, RZ, 0xc0, !PT ;  /* 0x000000ff04047812 */ /* 0x020fe200078ec0ff */
[----:B------:R-:W-:Y:S01]  /*3910*/  BSSY B0, `(.L_x_101) ;  /* 0x000000b000007945 */ /* 0x000fe20003800000 */
[----:B------:R-:W-:Y:S02]  /*3920*/  ISETP.LT.OR P2, PT, R7, 0x9, !P0 ;  /* 0x000000090700780c */ /* 0x000fe40004741670 */
[----:B------:R-:W-:-:S05]  /*3930*/  F2FP.F16.E4M3.UNPACK_B R4, R4 ;  /* 0x00000004ff04723e */ /* 0x000fca00020006ff */
[----:B----4-:R-:W-:-:S05]  /*3940*/  HADD2.F32 R5, -RZ, R4.H0_H0 ;  /* 0x20000004ff057230 */ /* 0x010fca0000004100 */
[----:B------:R-:W-:-:S04]  /*3950*/  FMUL R4, R5, R0 ;  /* 0x0000000005047220 */ /* 0x000fc80000400000 */
[----:B------:R-:W-:-:S05]  /*3960*/  FFMA R4, R27, R6, R4 ;  /* 0x000000061b047223 */ /* 0x000fca0000000004 */
[----:B------:R-:W-:Y:S02]  /*3970*/  F2FP.SATFINITE.E4M3.F32.PACK_AB_MERGE_C R5, RZ, R4, RZ ;  /* 0x00000004ff05723e */ /* 0x000fe400048070ff */
[----:B------:R-:W-:-:S03]  /*3980*/  PRMT R4, RZ, 0x7610, R4 ;  /* 0x00007610ff047816 */ /* 0x000fc60000000004 */
[----:B------:R4:W-:Y:S01]  /*3990*/  @!P3 STG.E.U8 desc[UR12][R10.64+0x1], R5 ;  /* 0x000001050a00b986 */ /* 0x0009e2000c10110c */
[----:B------:R-:W-:Y:S05]  /*39a0*/  @P2 BRA `(.L_x_102) ;  /* 0x0000000000042947 */ /* 0x000fea0003800000 */
[----:B------:R0:W5:Y:S02]  /*39b0*/  LDG.E.U8 R4, desc[UR12][R12.64+0x8] ;  /* 0x0000080c0c047981 */ /* 0x000164000c1e1100 */
.L_x_102:
[----:B------:R-:W-:Y:S05]  /*39c0*/  BSYNC B0 ;  /* 0x0000000000007941 */ /* 0x000fea0003800000 */
.L_x_101:
[----:B-----5:R-:W-:Y:S01]  /*39d0*/  LOP3.LUT R4, R4, 0xff, RZ, 0xc0, !PT ;  /* 0x000000ff04047812 */ /* 0x020fe200078ec0ff */
[----:B------:R-:W-:Y:S01]  /*39e0*/  BSSY B0, `(.L_x_103) ;  /* 0x000000b000007945 */ /* 0x000fe20003800000 */
[----:B------:R-:W-:Y:S02]  /*39f0*/  ISETP.LT.OR P3, PT, R7, 0xa, !P0 ;  /* 0x0000000a0700780c */ /* 0x000fe40004761670 */
[----:B------:R-:W-:-:S05]  /*3a00*/  F2FP.F16.E4M3.UNPACK_B R4, R4 ;  /* 0x00000004ff04723e */ /* 0x000fca00020006ff */
[----:B----4-:R-:W-:Y:S01]  /*3a10*/  HADD2.F32 R5, -RZ, R4.H0_H0 ;  /* 0x20000004ff057230 */ /* 0x010fe20000004100 */
[----:B------:R-:W-:-:S04]  /*3a20*/  PRMT R4, RZ, 0x7610, R4 ;  /* 0x00007610ff047816 */ /* 0x000fc80000000004 */
[----:B------:R-:W-:-:S04]  /*3a30*/  FMUL R5, R5, R0 ;  /* 0x0000000005057220 */ /* 0x000fc80000400000 */
[----:B------:R-:W-:-:S05]  /*3a40*/  FFMA R5, R28, R6, R5 ;  /* 0x000000061c057223 */ /* 0x000fca0000000005 */
[----:B------:R-:W-:-:S05]  /*3a50*/  F2FP.SATFINITE.E4M3.F32.PACK_AB_MERGE_C R5, RZ, R5, RZ ;  /* 0x00000005ff05723e */ /* 0x000fca00048070ff */
[----:B------:R4:W-:Y:S01]  /*3a60*/  @!P2 STG.E.U8 desc[UR12][R8.64+0x8], R5 ;  /* 0x000008050800a986 */ /* 0x0009e2000c10110c */
[----:B------:R-:W-:Y:S05]  /*3a70*/  @P3 BRA `(.L_x_104) ;  /* 0x0000000000043947 */ /* 0x000fea0003800000 */
[----:B------:R0:W5:Y:S02]  /*3a80*/  LDG.E.U8 R4, desc[UR12][R12.64+0x9] ;  /* 0x0000090c0c047981 */ /* 0x000164000c1e1100 */
.L_x_104:
[----:B------:R-:W-:Y:S05]  /*3a90*/  BSYNC B0 ;  /* 0x0000000000007941 */ /* 0x000fea0003800000 */
.L_x_103:
        /* <DEDUP_REMOVED lines=12> */
.L_x_106:
[----:B------:R-:W-:Y:S05]  /*3b60*/  BSYNC B0 ;  /* 0x0000000000007941 */ /* 0x000fea0003800000 */
.L_x_105:
        /* <DEDUP_REMOVED lines=12> */
.L_x_108:
[----:B------:R-:W-:Y:S05]  /*3c30*/  BSYNC B0 ;  /* 0x0000000000007941 */ /* 0x000fea0003800000 */
.L_x_107:
        /* <DEDUP_REMOVED lines=12> */
.L_x_110:
[----:B------:R-:W-:Y:S05]  /*3d00*/  BSYNC B0 ;  /* 0x0000000000007941 */ /* 0x000fea0003800000 */
.L_x_109:
        /* <DEDUP_REMOVED lines=12> */
.L_x_112:
[----:B------:R-:W-:Y:S05]  /*3dd0*/  BSYNC B0 ;  /* 0x0000000000007941 */ /* 0x000fea0003800000 */
.L_x_111:
        /* <DEDUP_REMOVED lines=12> */
.L_x_114:
[----:B------:R-:W-:Y:S05]  /*3ea0*/  BSYNC B0 ;  /* 0x0000000000007941 */ /* 0x000fea0003800000 */
.L_x_113:
        /* <DEDUP_REMOVED lines=12> */
.L_x_116:
[----:B------:R-:W-:Y:S05]  /*3f70*/  BSYNC B0 ;  /* 0x0000000000007941 */ /* 0x000fea0003800000 */
.L_x_115:
        /* <DEDUP_REMOVED lines=12> */
.L_x_118:
[----:B------:R-:W-:Y:S05]  /*4040*/  BSYNC B0 ;  /* 0x0000000000007941 */ /* 0x000fea0003800000 */
.L_x_117:
        /* <DEDUP_REMOVED lines=12> */
.L_x_120:
[----:B------:R-:W-:Y:S05]  /*4110*/  BSYNC B0 ;  /* 0x0000000000007941 */ /* 0x000fea0003800000 */
.L_x_119:
        /* <DEDUP_REMOVED lines=12> */
.L_x_122:
[----:B------:R-:W-:Y:S05]  /*41e0*/  BSYNC B0 ;  /* 0x0000000000007941 */ /* 0x000fea0003800000 */
.L_x_121:
        /* <DEDUP_REMOVED lines=12> */
.L_x_124:
[----:B------:R-:W-:Y:S05]  /*42b0*/  BSYNC B0 ;  /* 0x0000000000007941 */ /* 0x000fea0003800000 */
.L_x_123:
        /* <DEDUP_REMOVED lines=12> */
.L_x_126:
[----:B------:R-:W-:Y:S05]  /*4380*/  BSYNC B0 ;  /* 0x0000000000007941 */ /* 0x000fea0003800000 */
.L_x_125:
        /* <DEDUP_REMOVED lines=12> */
.L_x_128:
[----:B------:R-:W-:Y:S05]  /*4450*/  BSYNC B0 ;  /* 0x0000000000007941 */ /* 0x000fea0003800000 */
.L_x_127:
        /* <DEDUP_REMOVED lines=12> */
.L_x_130:
[----:B------:R-:W-:Y:S05]  /*4520*/  BSYNC B0 ;  /* 0x0000000000007941 */ /* 0x000fea0003800000 */
.L_x_129:
        /* <DEDUP_REMOVED lines=12> */
.L_x_132:
[----:B------:R-:W-:Y:S05]  /*45f0*/  BSYNC B0 ;  /* 0x0000000000007941 */ /* 0x000fea0003800000 */
.L_x_131:
        /* <DEDUP_REMOVED lines=12> */
.L_x_134:
[----:B------:R-:W-:Y:S05]  /*46c0*/  BSYNC B0 ;  /* 0x0000000000007941 */ /* 0x000fea0003800000 */
.L_x_133:
        /* <DEDUP_REMOVED lines=12> */
.L_x_136:
[----:B------:R-:W-:Y:S05]  /*4790*/  BSYNC B0 ;  /* 0x0000000000007941 */ /* 0x000fea0003800000 */
.L_x_135:
        /* <DEDUP_REMOVED lines=12> */
.L_x_138:
[----:B------:R-:W-:Y:S05]  /*4860*/  BSYNC B0 ;  /* 0x0000000000007941 */ /* 0x000fea0003800000 */
.L_x_137:
        /* <DEDUP_REMOVED lines=12> */
.L_x_140:
[----:B------:R-:W-:Y:S05]  /*4930*/  BSYNC B0 ;  /* 0x0000000000007941 */ /* 0x000fea0003800000 */
.L_x_139:
        /* <DEDUP_REMOVED lines=12> */
.L_x_142:
[----:B------:R-:W-:Y:S05]  /*4a00*/  BSYNC B0 ;  /* 0x0000000000007941 */ /* 0x000fea0003800000 */
.L_x_141:
[----:B-----5:R-:W-:Y:S01]  /*4a10*/  F2FP.F16.E4M3.UNPACK_B R4, R4 ;  /* 0x00000004ff04723e */ /* 0x020fe200020006ff */
[----:B------:R-:W-:Y:S01]  /*4a20*/  BSSY B0, `(.L_x_143) ;  /* 0x000000a000007945 */ /* 0x000fe20003800000 */
[----:B------:R-:W-:-:S03]  /*4a30*/  ISETP.LT.OR P3, PT, R7, 0x32, !P0 ;  /* 0x000000320700780c */ /* 0x000fc60004761670 */
        /* <DEDUP_REMOVED lines=8> */
.L_x_144:
[----:B------:R-:W-:Y:S05]  /*4ac0*/  BSYNC B0 ;  /* 0x0000000000007941 */ /* 0x000fea0003800000 */
.L_x_143:
[----:B-----5:R-:W-:Y:S01]  /*4ad0*/  F2FP.F16.E4M3.UNPACK_B R4, R4 ;  /* 0x00000004ff04723e */ /* 0x020fe200020006ff */
[----:B------:R-:W-:Y:S01]  /*4ae0*/  BSSY B0, `(.L_x_145) ;  /* 0x000000a000007945 */ /* 0x000fe20003800000 */
[----:B------:R-:W-:-:S03]  /*4af0*/  ISETP.LT.OR P2, PT, R7, 0x31, !P1 ;  /* 0x000000310700780c */ /* 0x000fc60004f41670 */
        /* <DEDUP_REMOVED lines=8> */
.L_x_146:
[----:B------:R-:W-:Y:S05]  /*4b80*/  BSYNC B0 ;  /* 0x0000000000007941 */ /* 0x000fea0003800000 */
.L_x_145:
        /* <DEDUP_REMOVED lines=11> */
.L_x_148:
[----:B------:R-:W-:Y:S05]  /*4c40*/  BSYNC B0 ;  /* 0x0000000000007941 */ /* 0x000fea0003800000 */
.L_x_147:
        /* <DEDUP_REMOVED lines=11> */
.L_x_150:
[----:B------:R-:W-:Y:S05]  /*4d00*/  BSYNC B0 ;  /* 0x0000000000007941 */ /* 0x000fea0003800000 */
.L_x_149:
        /* <DEDUP_REMOVED lines=11> */
.L_x_152:
[----:B------:R-:W-:Y:S05]  /*4dc0*/  BSYNC B0 ;  /* 0x0000000000007941 */ /* 0x000fea0003800000 */
.L_x_151:
        /* <DEDUP_REMOVED lines=11> */
.L_x_154:
[----:B------:R-:W-:Y:S05]  /*4e80*/  BSYNC B0 ;  /* 0x0000000000007941 */ /* 0x000fea0003800000 */
.L_x_153:
        /* <DEDUP_REMOVED lines=11> */
.L_x_156:
[----:B------:R-:W-:Y:S05]  /*4f40*/  BSYNC B0 ;  /* 0x0000000000007941 */ /* 0x000fea0003800000 */
.L_x_155:
[----:B-----5:R-:W-:-:S05]  /*4f50*/  F2FP.F16.E4M3.UNPACK_B R4, R4 ;  /* 0x00000004ff04723e */ /* 0x020fca00020006ff */
[----:B0--3--:R-:W-:-:S05]  /*4f60*/  HADD2.F32 R3, -RZ, R4.H0_H0 ;  /* 0x20000004ff037230 */ /* 0x009fca0000004100 */
[----:B------:R-:W-:-:S04]  /*4f70*/  FMUL R0, R3, R0 ;  /* 0x0000000003007220 */ /* 0x000fc80000400000 */
[----:B------:R-:W-:-:S05]  /*4f80*/  FFMA R0, R55, R6, R0 ;  /* 0x0000000637007223 */ /* 0x000fca0000000000 */
[----:B------:R-:W-:Y:S01]  /*4f90*/  F2FP.SATFINITE.E4M3.F32.PACK_AB_MERGE_C R3, RZ, R0, RZ ;  /* 0x00000000ff03723e */ /* 0x000fe200048070ff */
[----:B------:R-:W-:Y:S06]  /*4fa0*/  @P1 EXIT ;  /* 0x000000000000194d */ /* 0x000fec0003800000 */
[----:B------:R-:W-:Y:S01]  /*4fb0*/  STG.E.U8 desc[UR12][R10.64+0x39], R3 ;  /* 0x000039030a007986 */ /* 0x000fe2000c10110c */
[----:B------:R-:W-:Y:S05]  /*4fc0*/  EXIT ;  /* 0x000000000000794d */ /* 0x000fea0003800000 */
.L_x_28:
[----:B------:R-:W-:Y:S01]  /*4fd0*/  ISETP.GE.AND P0, PT, R14, 0x1, PT ;  /* 0x000000010e00780c */ /* 0x000fe20003f06270 */
[-C--:B------:R-:W-:Y:S01]  /*4fe0*/  FMUL R57, R57, R6.reuse ;  /* 0x0000000639397220 */ /* 0x080fe20000400000 */
[-C--:B------:R-:W-:Y:S01]  /*4ff0*/  FMUL R56, R56, R6.reuse ;  /* 0x0000000638387220 */ /* 0x080fe20000400000 */
[----:B------:R-:W-:Y:S01]  /*5000*/  ISETP.GE.AND P2, PT, R14, 0x9, PT ;  /* 0x000000090e00780c */ /* 0x000fe20003f46270 */
[-C--:B------:R-:W-:Y:S01]  /*5010*/  FMUL R58, R58, R6.reuse ;  /* 0x000000063a3a7220 */ /* 0x080fe20000400000 */
[----:B------:R-:W-:Y:S01]  /*5020*/  ISETP.LT.OR P3, PT, R7, 0x2, !P0 ;  /* 0x000000020700780c */ /* 0x000fe20004761670 */
[-C--:B------:R-:W-:Y:S01]  /*5030*/  FMUL R59, R59, R6.reuse ;  /* 0x000000063b3b7220 */ /* 0x080fe20000400000 */
[----:B------:R-:W-:Y:S01]  /*5040*/  ISETP.LT.OR P1, PT, R7, 0x1, !P0 ;  /* 0x000000010700780c */ /* 0x000fe20004721670 */
[-C--:B------:R-:W-:Y:S01]  /*5050*/  FMUL R60, R60, R6.reuse ;  /* 0x000000063c3c7220 */ /* 0x080fe20000400000 */
[----:B------:R-:W-:Y:S01]  /*5060*/  F2FP.SATFINITE.E4M3.F32.PACK_AB_MERGE_C R57, RZ, R57, RZ ;  /* 0x00000039ff39723e */ /* 0x000fe200048070ff */
[----:B------:R-:W-:Y:S01]  /*5070*/  FMUL R61, R61, R6 ;  /* 0x000000063d3d7220 */ /* 0x000fe20000400000 */
[----:B------:R-:W-:Y:S01]  /*5080*/  F2FP.SATFINITE.E4M3.F32.PACK_AB_MERGE_C R3, RZ, R56, RZ ;  /* 0x00000038ff03723e */ /* 0x000fe200048070ff */
[-C--:B------:R-:W-:Y:S01]  /*5090*/  FMUL R62, R62, R6.reuse ;  /* 0x000000063e3e7220 */ /* 0x080fe20000400000 */
[----:B------:R-:W-:Y:S01]  /*50a0*/  ISETP.LT.OR P4, PT, R7, 0x2, !P2 ;  /* 0x000000020700780c */ /* 0x000fe20005781670 */
[-C--:B------:R-:W-:Y:S01]  /*50b0*/  FMUL R63, R63, R6.reuse ;  /* 0x000000063f3f7220 */ /* 0x080fe20000400000 */
[C---:B------:R-:W-:Y:S01]  /*50c0*/  ISETP.LT.OR P5, PT, R7.reuse, 0x9, !P0 ;  /* 0x000000090700780c */ /* 0x040fe200047a1670 */
[-C--:B------:R-:W-:Y:S01]  /*50d0*/  FMUL R64, R64, R6.reuse ;  /* 0x0000000640407220 */ /* 0x080fe20000400000 */
[C---:B------:R-:W-:Y:S01]  /*50e0*/  ISETP.LT.OR P6, PT, R7.reuse, 0xa, !P0 ;  /* 0x0000000a0700780c */ /* 0x040fe200047c1670 */
[----:B------:R-:W-:Y:S01]  /*50f0*/  @!P3 STG.E.U8 desc[UR12][R12.64+0x1], R57 ;  /* 0x000001390c00b986 */ /* 0x000fe2000c10110c */
[----:B------:R-:W-:Y:S01]  /*5100*/  ISETP.LT.OR P3, PT, R7, 0x1, !P2 ;  /* 0x000000010700780c */ /* 0x000fe20005761670 */
[-C--:B------:R-:W-:Y:S01]  /*5110*/  FMUL R65, R65, R6.reuse ;  /* 0x0000000641417220 */ /* 0x080fe20000400000 */
[----:B------:R-:W-:Y:S01]  /*5120*/  F2FP.SATFINITE.E4M3.F32.PACK_AB_MERGE_C R59, RZ, R59, RZ ;  /* 0x0000003bff3b723e */ /* 0x000fe200048070ff */
[----:B------:R0:W-:Y:S01]  /*5130*/  @!P1 STG.E.U8 desc[UR12][R12.64], R3 ;  /* 0x000000030c009986 */ /* 0x0001e2000c10110c */
[----:B------:R-:W-:Y:S01]  /*5140*/  ISETP.LT.OR P1, PT, R7, 0x9, !P2 ;  /* 0x000000090700780c */ /* 0x000fe20005721670 */
[----:B------:R-:W-:Y:S01]  /*5150*/  FMUL R66, R66, R6 ;  /* 0x0000000642427220 */ /* 0x000fe20000400000 */
[----:B------:R-:W-:Y:S01]  /*5160*/  F2FP.SATFINITE.E4M3.F32.PACK_AB_MERGE_C R5, RZ, R60, RZ ;  /* 0x0000003cff05723e */ /* 0x000fe200048070ff */
[----:B------:R-:W-:Y:S01]  /*5170*/  @!P4 STG.E.U8 desc[UR12][R16.64+0x1], R59 ;  /* 0x0000013b1000c986 */ /* 0x000fe2000c10110c */
[----:B------:R-:W-:Y:S01]  /*5180*/  F2FP.SATFINITE.E4M3.F32.PACK_AB_MERGE_C R61, RZ, R61, RZ ;  /* 0x0000003dff3d723e */ /* 0x000fe200048070ff */
[----:B------:R-:W-:Y:S01]  /*5190*/  FMUL R67, R67, R6 ;  /* 0x0000000643437220 */ /* 0x000fe20000400000 */
[----:B------:R-:W-:Y:S01]  /*51a0*/  F2FP.SATFINITE.E4M3.F32.PACK_AB_MERGE_C R15, RZ, R62, RZ ;  /* 0x0000003eff0f723e */ /* 0x000fe200048070ff */
[-C--:B------:R-:W-:Y:S01]  /*51b0*/  FMUL R68, R68, R6.reuse ;  /* 0x0000000644447220 */ /* 0x080fe20000400000 */
[----:B------:R-:W-:Y:S01]  /*51c0*/  ISETP.LT.OR P4, PT, R7, 0x12, !P0 ;  /* 0x000000120700780c */ /* 0x000fe20004781670 */
[-C--:B------:R-:W-:Y:S01]  /*51d0*/  FMUL R69, R69, R6.reuse ;  /* 0x0000000645457220 */ /* 0x080fe20000400000 */
[----:B------:R-:W-:Y:S01]  /*51e0*/  F2FP.SATFINITE.E4M3.F32.PACK_AB_MERGE_C R63, RZ, R63, RZ ;  /* 0x0000003fff3f723e */ /* 0x000fe200048070ff */
[----:B------:R-:W-:Y:S01]  /*51f0*/  FMUL R70, R70, R6 ;  /* 0x0000000646467220 */ /* 0x000fe20000400000 */
[----:B0-----:R-:W-:Y:S01]  /*5200*/  F2FP.SATFINITE.E4M3.F32.PACK_AB_MERGE_C R3, RZ, R58, RZ ;  /* 0x0000003aff03723e */ /* 0x001fe200048070ff */
[-C--:B------:R-:W-:Y:S01]  /*5210*/  FMUL R71, R71, R6.reuse ;  /* 0x0000000647477220 */ /* 0x080fe20000400000 */
[----:B------:R-:W-:Y:S01]  /*5220*/  F2FP.SATFINITE.E4M3.F32.PACK_AB_MERGE_C R65, RZ, R65, RZ ;  /* 0x00000041ff41723e */ /* 0x000fe200048070ff */
[-C--:B------:R-:W-:Y:S01]  /*5230*/  FMUL R72, R72, R6.reuse ;  /* 0x0000000648487220 */ /* 0x080fe20000400000 */
[----:B------:R-:W-:Y:S01]  /*5240*/  F2FP.SATFINITE.E4M3.F32.PACK_AB_MERGE_C R67, RZ, R67, RZ ;  /* 0x00000043ff43723e */ /* 0x000fe200048070ff */
[----:B------:R0:W-:Y:S01]  /*5250*/  @!P3 STG.E.U8 desc[UR12][R16.64], R3 ;  /* 0x000000031000b986 */ /* 0x0001e2000c10110c */
[----:B------:R-:W-:Y:S01]  /*5260*/  ISETP.LT.OR P3, PT, R7, 0xa, !P2 ;  /* 0x0000000a0700780c */ /* 0x000fe20005761670 */
[-C--:B------:R-:W-:Y:S01]  /*5270*/  FMUL R73, R73, R6.reuse ;  /* 0x0000000649497220 */ /* 0x080fe20000400000 */
[----:B------:R-:W-:Y:S01]  /*5280*/  F2FP.SATFINITE.E4M3.F32.PACK_AB_MERGE_C R69, RZ, R69, RZ ;  /* 0x00000045ff45723e */ /* 0x000fe200048070ff */
[----:B------:R1:W-:Y:S01]  /*5290*/  @!P5 STG.E.U8 desc[UR12][R12.64+0x8], R5 ;  /* 0x000008050c00d986 */ /* 0x0003e2000c10110c */
[C---:B------:R-:W-:Y:S01]  /*52a0*/  ISETP.LT.OR P5, PT, R7.reuse, 0x11, !P2 ;  /* 0x000000110700780c */ /* 0x040fe200057a1670 */
[-C--:B------:R-:W-:Y:S01]  /*52b0*/  FMUL R74, R74, R6.reuse ;  /* 0x000000064a4a7220 */ /* 0x080fe20000400000 */
[----:B------:R-:W-:Y:S01]  /*52c0*/  F2FP.SATFINITE.E4M3.F32.PACK_AB_MERGE_C R71, RZ, R71, RZ ;  /* 0x00000047ff47723e */ /* 0x000fe200048070ff */
[----:B------:R-:W-:Y:S01]  /*52d0*/  @!P6 STG.E.U8 desc[UR12][R12.64+0x9], R61 ;  /* 0x0000093d0c00e986 */ /* 0x000fe2000c10110c */
[----:B------:R-:W-:Y:S01]  /*52e0*/  ISETP.LT.OR P6, PT, R7, 0x12, !P2 ;  /* 0x000000120700780c */ /* 0x000fe200057c1670 */
[-C--:B------:R-:W-:Y:S01]  /*52f0*/  FMUL R75, R75, R6.reuse ;  /* 0x000000064b4b7220 */ /* 0x080fe20000400000 */
[-C--:B------:R-:W-:Y:S01]  /*5300*/  FMUL R76, R76, R6.reuse ;  /* 0x000000064c4c7220 */ /* 0x080fe20000400000 */
[----:B------:R2:W-:Y:S01]  /*5310*/  @!P1 STG.E.U8 desc[UR12][R16.64+0x8], R15 ;  /* 0x0000080f10009986 */ /* 0x0005e2000c10110c */
[----:B------:R-:W-:Y:S01]  /*5320*/  ISETP.LT.OR P1, PT, R7, 0x11, !P0 ;  /* 0x000000110700780c */ /* 0x000fe20004721670 */
[----:B------:R-:W-:Y:S01]  /*5330*/  FMUL R77, R77, R6 ;  /* 0x000000064d4d7220 */ /* 0x000fe20000400000 */
[----:B0-----:R-:W-:Y:S01]  /*5340*/  F2FP.SATFINITE.E4M3.F32.PACK_AB_MERGE_C R3, RZ, R64, RZ ;  /* 0x00000040ff03723e */ /* 0x001fe200048070ff */
[----:B------:R-:W-:Y:S01]  /*5350*/  @!P3 STG.E.U8 desc[UR12][R16.64+0x9], R63 ;  /* 0x0000093f1000b986 */ /* 0x000fe2000c10110c */
[----:B-1----:R-:W-:Y:S01]  /*5360*/  F2FP.SATFINITE.E4M3.F32.PACK_AB_MERGE_C R5, RZ, R66, RZ ;  /* 0x00000042ff05723e */ /* 0x002fe200048070ff */
[-C--:B------:R-:W-:Y:S01]  /*5370*/  FMUL R78, R78, R6.reuse ;  /* 0x000000064e4e7220 */ /* 0x080fe20000400000 */
[C---:B------:R-:W-:Y:S01]  /*5380*/  ISETP.LT.OR P3, PT, R7.reuse, 0x19, !P0 ;  /* 0x000000190700780c */ /* 0x040fe20004761670 */
[----:B------:R-:W-:Y:S01]  /*5390*/  @!P4 STG.E.U8 desc[UR12][R12.64+0x11], R65 ;  /* 0x000011410c00c986 */ /* 0x000fe2000c10110c */
[----:B------:R-:W-:Y:S01]  /*53a0*/  ISETP.LT.OR P4, PT, R7, 0x1a, !P0 ;  /* 0x0000001a0700780c */ /* 0x000fe20004781670 */
[-C--:B------:R-:W-:Y:S01]  /*53b0*/  FMUL R79, R79, R6.reuse ;  /* 0x000000064f4f7220 */ /* 0x080fe20000400000 */
[----:B------:R-:W-:Y:S01]  /*53c0*/  F2FP.SATFINITE.E4M3.F32.PACK_AB_MERGE_C R73, RZ, R73, RZ ;  /* 0x00000049ff49723e */ /* 0x000fe200048070ff */
[----:B------:R-:W-:Y:S01]  /*53d0*/  FMUL R81, R81, R6 ;  /* 0x0000000651517220 */ /* 0x000fe20000400000 */
[----:B--2---:R-:W-:Y:S01]  /*53e0*/  F2FP.SATFINITE.E4M3.F32.PACK_AB_MERGE_C R15, RZ, R72, RZ ;  /* 0x00000048ff0f723e */ /* 0x004fe200048070ff */
[----:B------:R0:W-:Y:S01]  /*53f0*/  @!P1 STG.E.U8 desc[UR12][R12.64+0x10], R3 ;  /* 0x000010030c009986 */ /* 0x0001e2000c10110c */
[C---:B------:R-:W-:Y:S01]  /*5400*/  ISETP.LT.OR P1, PT, R7.reuse, 0x21, !P0 ;  /* 0x000000210700780c */ /* 0x040fe20004721670 */
        /* <DEDUP_REMOVED lines=8> */
[----:B------:R-:W-:Y:S01]  /*5490*/  FMUL R83, R83, R6 ;  /* 0x0000000653537220 */ /* 0x000fe20000400000 */
[----:B------:R-:W-:Y:S01]  /*54a0*/  F2FP.SATFINITE.E4M3.F32.PACK_AB_MERGE_C R79, RZ, R79, RZ ;  /* 0x0000004fff4f723e */ /* 0x000fe200048070ff */
[----:B------:R-:W-:Y:S01]  /*54b0*/  @!P4 STG.E.U8 desc[UR12][R12.64+0x19], R69 ;  /* 0x000019450c00c986 */ /* 0x000fe2000c10110c */
[----:B0-----:R-:W-:Y:S01]  /*54c0*/  F2FP.SATFINITE.E4M3.F32.PACK_AB_MERGE_C R3, RZ, R68, RZ ;  /* 0x00000044ff03723e */ /* 0x001fe200048070ff */
[-C--:B------:R-:W-:Y:S01]  /*54d0*/  FMUL R84, R84, R6.reuse ;  /* 0x0000000654547220 */ /* 0x080fe20000400000 */
[----:B------:R-:W-:Y:S01]  /*54e0*/  ISETP.LT.OR P4, PT, R7, 0x22, !P2 ;  /* 0x000000220700780c */ /* 0x000fe20005781670 */
[----:B------:R-:W-:Y:S01]  /*54f0*/  FMUL R85, R85, R6 ;  /* 0x0000000655557220 */ /* 0x000fe20000400000 */
[----:B-1----:R-:W-:Y:S01]  /*5500*/  F2FP.SATFINITE.E4M3.F32.PACK_AB_MERGE_C R5, RZ, R70, RZ ;  /* 0x00000046ff05723e */ /* 0x002fe200048070ff */
[----:B------:R0:W-:Y:S01]  /*5510*/  @!P3 STG.E.U8 desc[UR12][R12.64+0x18], R3 ;  /* 0x000018030c00b986 */ /* 0x0001e2000c10110c */
[C---:B------:R-:W-:Y:S01]  /*5520*/  ISETP.LT.OR P3, PT, R7.reuse, 0x22, !P0 ;  /* 0x000000220700780c */ /* 0x040fe20004761670 */
[-C--:B------:R-:W-:Y:S01]  /*5530*/  FMUL R86, R86, R6.reuse ;  /* 0x0000000656567220 */ /* 0x080fe20000400000 */
[----:B------:R-:W-:Y:S01]  /*5540*/  F2FP.SATFINITE.E4M3.F32.PACK_AB_MERGE_C R81, RZ, R81, RZ ;  /* 0x00000051ff51723e */ /* 0x000fe200048070ff */
[----:B------:R1:W-:Y:S01]  /*5550*/  @!P5 STG.E.U8 desc[UR12][R16.64+0x18], R5 ;  /* 0x000018051000d986 */ /* 0x0003e2000c10110c */
[----:B------:R-:W-:Y:S01]  /*5560*/  ISETP.LT.OR P5, PT, R7, 0x29, !P0 ;  /* 0x000000290700780c */ /* 0x000fe200047a1670 */
[-C--:B------:R-:W-:Y:S01]  /*5570*/  FMUL R87, R87, R6.reuse ;  /* 0x0000000657577220 */ /* 0x080fe20000400000 */
[----:B------:R-:W-:Y:S01]  /*5580*/  F2FP.SATFINITE.E4M3.F32.PACK_AB_MERGE_C R83, RZ, R83, RZ ;  /* 0x00000053ff53723e */ /* 0x000fe200048070ff */
[----:B------:R-:W-:Y:S01]  /*5590*/  @!P6 STG.E.U8 desc[UR12][R16.64+0x19], R71 ;  /* 0x000019471000e986 */ /* 0x000fe2000c10110c */
[C---:B------:R-:W-:Y:S01]  /*55a0*/  ISETP.LT.OR P6, PT, R7.reuse, 0x2a, !P0 ;  /* 0x0000002a0700780c */ /* 0x040fe200047c1670 */
[-C--:B------:R-:W-:Y:S01]  /*55b0*/  FMUL R24, R24, R6.reuse ;  /* 0x0000000618187220 */ /* 0x080fe20000400000 */
[----:B------:R-:W-:Y:S01]  /*55c0*/  F2FP.SATFINITE.E4M3.F32.PACK_AB_MERGE_C R85, RZ, R85, RZ ;  /* 0x00000055ff55723e */ /* 0x000fe200048070ff */
        /* <DEDUP_REMOVED lines=25> */
[----:B------:R-:W-:Y:S01]  /*5760*/  FMUL R32, R32, R6 ;  /* 0x0000000620207220 */ /* 0x000fe20000400000 */
[----:B0-----:R-:W-:Y:S01]  /*5770*/  F2FP.SATFINITE.E4M3.F32.PACK_AB_MERGE_C R3, RZ, R78, RZ ;  /* 0x0000004eff03723e */ /* 0x001fe200048070ff */
[----:B------:R-:W-:Y:S01]  /*5780*/  @!P3 STG.E.U8 desc[UR12][R16.64+0x29], R79 ;  /* 0x0000294f1000b986 */ /* 0x000fe2000c10110c */
[----:B------:R-:W-:Y:S01]  /*5790*/  ISETP.LT.OR P3, PT, R7, 0x3a, !P0 ;  /* 0x0000003a0700780c */ /* 0x000fe20004761670 */
[----:B------:R-:W-:Y:S01]  /*57a0*/  FMUL R33, R33, R6 ;  /* 0x0000000621217220 */ /* 0x000fe20000400000 */
[----:B-1----:R-:W-:Y:S01]  /*57b0*/  F2FP.SATFINITE.E4M3.F32.PACK_AB_MERGE_C R5, RZ, R80, RZ ;  /* 0x00000050ff05723e */ /* 0x002fe200048070ff */
[----:B------:R0:W-:Y:S01]  /*57c0*/  @!P1 STG.E.U8 desc[UR12][R16.64+0x28], R3 ;  /* 0x0000280310009986 */ /* 0x0001e2000c10110c */
[----:B------:R-:W-:Y:S01]  /*57d0*/  ISETP.GE.AND P1, PT, R14, 0x41, PT ;  /* 0x000000410e00780c */ /* 0x000fe20003f26270 */
[-C--:B------:R-:W-:Y:S01]  /*57e0*/  FMUL R34, R34, R6.reuse ;  /* 0x0000000622227220 */ /* 0x080fe20000400000 */
[----:B------:R-:W-:Y:S01]  /*57f0*/  F2FP.SATFINITE.E4M3.F32.PACK_AB_MERGE_C R29, RZ, R29, RZ ;  /* 0x0000001dff1d723e */ /* 0x000fe200048070ff */
[----:B------:R-:W-:Y:S01]  /*5800*/  @!P5 STG.E.U8 desc[UR12][R12.64+0x31], R81 ;  /* 0x000031510c00d986 */ /* 0x000fe2000c10110c */
[----:B------:R-:W-:Y:S01]  /*5810*/  ISETP.LT.OR P5, PT, R7, 0x32, !P2 ;  /* 0x000000320700780c */ /* 0x000fe200057a1670 */
[-C--:B------:R-:W-:Y:S01]  /*5820*/  FMUL R35, R35, R6.reuse ;  /* 0x0000000623237220 */ /* 0x080fe20000400000 */
[----:B------:R-:W-:Y:S01]  /*5830*/  F2FP.SATFINITE.E4M3.F32.PACK_AB_MERGE_C R31, RZ, R31, RZ ;  /* 0x0000001fff1f723e */ /* 0x000fe200048070ff */
[----:B------:R1:W-:Y:S01]  /*5840*/  @!P4 STG.E.U8 desc[UR12][R12.64+0x30], R5 ;  /* 0x000030050c00c986 */ /* 0x0003e2000c10110c */
[C---:B------:R-:W-:Y:S01]  /*5850*/  ISETP.LT.OR P4, PT, R7.reuse, 0x39, !P0 ;  /* 0x000000390700780c */ /* 0x040fe20004781670 */
[-C--:B------:R-:W-:Y:S01]  /*5860*/  FMUL R36, R36, R6.reuse ;  /* 0x0000000624247220 */ /* 0x080fe20000400000 */
[----:B------:R-:W-:Y:S01]  /*5870*/  ISETP.GE.AND P0, PT, R14, 0x49, PT ;  /* 0x000000490e00780c */ /* 0x000fe20003f06270 */
[----:B------:R-:W-:Y:S01]  /*5880*/  @!P6 STG.E.U8 desc[UR12][R16.64+0x30], R15 ;  /* 0x0000300f1000e986 */ /* 0x000fe2000c10110c */
[----:B------:R-:W-:Y:S01]  /*5890*/  ISETP.LT.OR P6, PT, R7, 0x39, !P2 ;  /* 0x000000390700780c */ /* 0x000fe200057c1670 */
[----:B------:R-:W-:Y:S01]  /*58a0*/  FMUL R37, R37, R6 ;  /* 0x0000000625257220 */ /* 0x000fe20000400000 */
[----:B0-----:R-:W-:Y:S01]  /*58b0*/  F2FP.SATFINITE.E4M3.F32.PACK_AB_MERGE_C R3, RZ, R84, RZ ;  /* 0x00000054ff03723e */ /* 0x001fe200048070ff */
[-C--:B------:R-:W-:Y:S01]  /*58c0*/  FMUL R38, R38, R6.reuse ;  /* 0x0000000626267220 */ /* 0x080fe20000400000 */
[C---:B------:R-:W-:Y:S01]  /*58d0*/  ISETP.LT.OR P2, PT, R7.reuse, 0x3a, !P2 ;  /* 0x0000003a0700780c */ /* 0x040fe20005741670 */
[----:B------:R-:W-:Y:S01]  /*58e0*/  @!P5 STG.E.U8 desc[UR12][R16.64+0x31], R83 ;  /* 0x000031531000d986 */ /* 0x000fe2000c10110c */
        /* <DEDUP_REMOVED lines=24> */
[----:B--2---:R-:W-:Y:S01]  /*5a70*/  F2FP.SATFINITE.E4M3.F32.PACK_AB_MERGE_C R5, RZ, R26, RZ ;  /* 0x0000001aff05723e */ /* 0x004fe200048070ff */
[-C--:B------:R-:W-:Y:S01]  /*5a80*/  FMUL R45, R45, R6.reuse ;  /* 0x000000062d2d7220 */ /* 0x080fe20000400000 */
[C---:B------:R-:W-:Y:S01]  /*5a90*/  ISETP.LT.OR P3, PT, R7.reuse, 0x9, !P1 ;  /* 0x000000090700780c */ /* 0x040fe20004f61670 */
[----:B------:R-:W-:Y:S01]  /*5aa0*/  @!P6 STG.E.U8 desc[UR12][R10.64+0x1], R27 ;  /* 0x0000011b0a00e986 */ /* 0x000fe2000c10110c */
[C---:B------:R-:W-:Y:S01]  /*5ab0*/  ISETP.LT.OR P6, PT, R7.reuse, 0xa, !P0 ;  /* 0x0000000a0700780c */ /* 0x040fe200047c1670 */
        /* <DEDUP_REMOVED lines=9> */
[----:B------:R-:W-:Y:S01]  /*5b50*/  ISETP.LT.OR P4, PT, R7, 0x12, !P0 ;  /* 0x000000120700780c */ /* 0x000fe20004781670 */
[-C--:B------:R-:W-:Y:S01]  /*5b60*/  FMUL R49, R49, R6.reuse ;  /* 0x0000000631317220 */ /* 0x080fe20000400000 */
[----:B------:R-:W-:Y:S01]  /*5b70*/  F2FP.SATFINITE.E4M3.F32.PACK_AB_MERGE_C R43, RZ, R43, RZ ;  /* 0x0000002bff2b723e */ /* 0x000fe200048070ff */
[----:B------:R0:W-:Y:S01]  /*5b80*/  @!P3 STG.E.U8 desc[UR12][R8.64+0x8], R3 ;  /* 0x000008030800b986 */ /* 0x0001e2000c10110c */
[C---:B------:R-:W-:Y:S01]  /*5b90*/  ISETP.LT.OR P3, PT, R7.reuse, 0x12, !P1 ;  /* 0x000000120700780c */ /* 0x040fe20004f61670 */
[----:B------:R-:W-:Y:S01]  /*5ba0*/  FMUL R50, R50, R6 ;  /* 0x0000000632327220 */ /* 0x000fe20000400000 */
[----:B-1----:R-:W-:Y:S01]  /*5bb0*/  F2FP.SATFINITE.E4M3.F32.PACK_AB_MERGE_C R5, RZ, R30, RZ ;  /* 0x0000001eff05723e */ /* 0x002fe200048070ff */
[----:B------:R-:W-:Y:S01]  /*5bc0*/  @!P6 STG.E.U8 desc[UR12][R10.64+0x9], R31 ;  /* 0x0000091f0a00e986 */ /* 0x000fe2000c10110c */
[----:B------:R-:W-:Y:S01]  /*5bd0*/  ISETP.LT.OR P6, PT, R7, 0x1a, !P1 ;  /* 0x0000001a0700780c */ /* 0x000fe20004fc1670 */
[-C--:B------:R-:W-:Y:S01]  /*5be0*/  FMUL R51, R51, R6.reuse ;  /* 0x0000000633337220 */ /* 0x080fe20000400000 */
[----:B------:R-:W-:Y:S01]  /*5bf0*/  F2FP.SATFINITE.E4M3.F32.PACK_AB_MERGE_C R45, RZ, R45, RZ ;  /* 0x0000002dff2d723e */ /* 0x000fe200048070ff */
[----:B------:R1:W-:Y:S01]  /*5c00*/  @!P5 STG.E.U8 desc[UR12][R10.64+0x8], R5 ;  /* 0x000008050a00d986 */ /* 0x0003e2000c10110c */
        /* <DEDUP_REMOVED lines=8> */
[----:B------:R-:W-:Y:S01]  /*5c90*/  ISETP.LT.OR P3, PT, R7, 0x1a, !P0 ;  /* 0x0000001a0700780c */ /* 0x000fe20004761670 */
[----:B------:R-:W-:Y:S01]  /*5ca0*/  FMUL R54, R54, R6 ;  /* 0x0000000636367220 */ /* 0x000fe20000400000 */
[----:B------:R-:W-:Y:S01]  /*5cb0*/  F2FP.SATFINITE.E4M3.F32.PACK_AB_MERGE_C R49, RZ, R49, RZ ;  /* 0x00000031ff31723e */ /* 0x000fe200048070ff */
[----:B------:R-:W-:Y:S01]  /*5cc0*/  @!P4 STG.E.U8 desc[UR12][R10.64+0x11], R35 ;  /* 0x000011230a00c986 */ /* 0x000fe2000c10110c */
[----:B-1----:R-:W-:Y:S01]  /*5cd0*/  F2FP.SATFINITE.E4M3.F32.PACK_AB_MERGE_C R5, RZ, R36, RZ ;  /* 0x00000024ff05723e */ /* 0x002fe200048070ff */
[----:B------:R-:W-:Y:S01]  /*5ce0*/  FMUL R6, R55, R6 ;  /* 0x0000000637067220 */ /* 0x000fe20000400000 */
[----:B------:R-:W-:-:S02]  /*5cf0*/  ISETP.LT.OR P4, PT, R7, 0x21, !P1 ;  /* 0x000000210700780c */ /* 0x000fc40004f81670 */
[----:B--2---:R-:W-:Y:S01]  /*5d00*/  F2FP.SATFINITE.E4M3.F32.PACK_AB_MERGE_C R13, RZ, R42, RZ ;  /* 0x0000002aff0d723e */ /* 0x004fe200048070ff */
[----:B------:R0:W-:Y:S01]  /*5d10*/  @!P2 STG.E.U8 desc[UR12][R10.64+0x10], R3 ;  /* 0x000010030a00a986 */ /* 0x0001e2000c10110c */
[C---:B------:R-:W-:Y:S02]  /*5d20*/  ISETP.LT.OR P2, PT, R7.reuse, 0x19, !P0 ;  /* 0x000000190700780c */ /* 0x040fe40004741670 */
[----:B------:R-:W-:Y:S01]  /*5d30*/  F2FP.SATFINITE.E4M3.F32.PACK_AB_MERGE_C R51, RZ, R51, RZ ;  /* 0x00000033ff33723e */ /* 0x000fe200048070ff */
[----:B------:R1:W-:Y:S01]  /*5d40*/  @!P5 STG.E.U8 desc[UR12][R8.64+0x18], R5 ;  /* 0x000018050800d986 */ /* 0x0003e2000c10110c */
[C---:B------:R-:W-:Y:S02]  /*5d50*/  ISETP.LT.OR P5, PT, R7.reuse, 0x22, !P1 ;  /* 0x000000220700780c */ /* 0x040fe40004fa1670 */
[----:B------:R-:W-:Y:S01]  /*5d60*/  F2FP.SATFINITE.E4M3.F32.PACK_AB_MERGE_C R53, RZ, R53, RZ ;  /* 0x00000035ff35723e */ /* 0x000fe200048070ff */
[----:B------:R-:W-:Y:S01]  /*5d70*/  @!P6 STG.E.U8 desc[UR12][R8.64+0x19], R37 ;  /* 0x000019250800e986 */ /* 0x000fe2000c10110c */
[----:B------:R-:W-:-:S02]  /*5d80*/  ISETP.LT.OR P6, PT, R7, 0x21, !P0 ;  /* 0x000000210700780c */ /* 0x000fc400047c1670 */
[----:B0-----:R-:W-:Y:S01]  /*5d90*/  F2FP.SATFINITE.E4M3.F32.PACK_AB_MERGE_C R3, RZ, R38, RZ ;  /* 0x00000026ff03723e */ /* 0x001fe200048070ff */
[----:B------:R-:W-:Y:S01]  /*5da0*/  @!P3 STG.E.U8 desc[UR12][R10.64+0x19], R39 ;  /* 0x000019270a00b986 */ /* 0x000fe2000c10110c */
[C---:B------:R-:W-:Y:S02]  /*5db0*/  ISETP.LT.OR P3, PT, R7.reuse, 0x29, !P0 ;  /* 0x000000290700780c */ /* 0x040fe40004761670 */
[----:B-1----:R-:W-:Y:S01]  /*5dc0*/  F2FP.SATFINITE.E4M3.F32.PACK_AB_MERGE_C R5, RZ, R40, RZ ;  /* 0x00000028ff05723e */ /* 0x002fe200048070ff */
[----:B------:R0:W-:Y:S01]  /*5dd0*/  @!P2 STG.E.U8 desc[UR12][R10.64+0x18], R3 ;  /* 0x000018030a00a986 */ /* 0x0001e2000c10110c */
[----:B------:R-:W-:-:S03]  /*5de0*/  ISETP.LT.OR P2, PT, R7, 0x29, !P1 ;  /* 0x000000290700780c */ /* 0x000fc60004f41670 */
[----:B------:R1:W-:Y:S01]  /*5df0*/  @!P4 STG.E.U8 desc[UR12][R8.64+0x20], R5 ;  /* 0x000020050800c986 */ /* 0x0003e2000c10110c */
[----:B------:R-:W-:-:S03]  /*5e00*/  ISETP.LT.OR P4, PT, R7, 0x2a, !P0 ;  /* 0x0000002a0700780c */ /* 0x000fc60004781670 */
[----:B------:R-:W-:Y:S01]  /*5e10*/  @!P5 STG.E.U8 desc[UR12][R8.64+0x21], R41 ;  /* 0x000021290800d986 */ /* 0x000fe2000c10110c */
[----:B------:R-:W-:-:S03]  /*5e20*/  ISETP.LT.OR P5, PT, R7, 0x2a, !P1 ;  /* 0x0000002a0700780c */ /* 0x000fc60004fa1670 */
[----:B------:R2:W-:Y:S01]  /*5e30*/  @!P6 STG.E.U8 desc[UR12][R10.64+0x20], R13 ;  /* 0x0000200d0a00e986 */ /* 0x0005e2000c10110c */
[----:B------:R-:W-:Y:S02]  /*5e40*/  ISETP.LT.OR P6, PT, R7, 0x22, !P0 ;  /* 0x000000220700780c */ /* 0x000fe400047c1670 */
[----:B0-----:R-:W-:Y:S02]  /*5e50*/  F2FP.SATFINITE.E4M3.F32.PACK_AB_MERGE_C R3, RZ, R44, RZ ;  /* 0x0000002cff03723e */ /* 0x001fe400048070ff */
[----:B-1----:R-:W-:Y:S02]  /*5e60*/  F2FP.SATFINITE.E4M3.F32.PACK_AB_MERGE_C R5, RZ, R46, RZ ;  /* 0x0000002eff05723e */ /* 0x002fe400048070ff */
[----:B--2---:R-:W-:-:S07]  /*5e70*/  F2FP.SATFINITE.E4M3.F32.PACK_AB_MERGE_C R13, RZ, R48, RZ ;  /* 0x00000030ff0d723e */ /* 0x004fce00048070ff */
[----:B------:R-:W-:Y:S01]  /*5e80*/  @!P6 STG.E.U8 desc[UR12][R10.64+0x21], R43 ;  /* 0x0000212b0a00e986 */ /* 0x000fe2000c10110c */
[----:B------:R-:W-:-:S03]  /*5e90*/  ISETP.LT.OR P6, PT, R7, 0x31, !P1 ;  /* 0x000000310700780c */ /* 0x000fc60004fc1670 */
[----:B------:R0:W-:Y:S01]  /*5ea0*/  @!P2 STG.E.U8 desc[UR12][R8.64+0x28], R3 ;  /* 0x000028030800a986 */ /* 0x0001e2000c10110c */
[----:B------:R-:W-:-:S03]  /*5eb0*/  ISETP.LT.OR P2, PT, R7, 0x32, !P1 ;  /* 0x000000320700780c */ /* 0x000fc60004f41670 */
[----:B------:R-:W-:Y:S01]  /*5ec0*/  @!P5 STG.E.U8 desc[UR12][R8.64+0x29], R45 ;  /* 0x0000292d0800d986 */ /* 0x000fe2000c10110c */
[----:B------:R-:W-:-:S03]  /*5ed0*/  ISETP.LT.OR P5, PT, R7, 0x31, !P0 ;  /* 0x000000310700780c */ /* 0x000fc600047a1670 */
[----:B------:R1:W-:Y:S01]  /*5ee0*/  @!P3 STG.E.U8 desc[UR12][R10.64+0x28], R5 ;  /* 0x000028050a00b986 */ /* 0x0003e2000c10110c */
[C---:B------:R-:W-:Y:S02]  /*5ef0*/  ISETP.LT.OR P3, PT, R7.reuse, 0x39, !P1 ;  /* 0x000000390700780c */ /* 0x040fe40004f61670 */
[C---:B------:R-:W-:Y:S01]  /*5f00*/  ISETP.LT.OR P1, PT, R7.reuse, 0x3a, !P1 ;  /* 0x0000003a0700780c */ /* 0x040fe20004f21670 */
[----:B------:R-:W-:Y:S01]  /*5f10*/  @!P4 STG.E.U8 desc[UR12][R10.64+0x29], R47 ;  /* 0x0000292f0a00c986 */ /* 0x000fe2000c10110c */
[C---:B------:R-:W-:Y:S02]  /*5f20*/  ISETP.LT.OR P4, PT, R7.reuse, 0x32, !P0 ;  /* 0x000000320700780c */ /* 0x040fe40004781670 */
[----:B0-----:R-:W-:Y:S01]  /*5f30*/  F2FP.SATFINITE.E4M3.F32.PACK_AB_MERGE_C R3, RZ, R50, RZ ;  /* 0x00000032ff03723e */ /* 0x001fe200048070ff */
[----:B------:R0:W-:Y:S01]  /*5f40*/  @!P6 STG.E.U8 desc[UR12][R8.64+0x30], R13 ;  /* 0x0000300d0800e986 */ /* 0x0001e2000c10110c */
[C---:B------:R-:W-:Y:S02]  /*5f50*/  ISETP.LT.OR P6, PT, R7.reuse, 0x39, !P0 ;  /* 0x000000390700780c */ /* 0x040fe400047c1670 */
[----:B------:R-:W-:Y:S01]  /*5f60*/  ISETP.LT.OR P0, PT, R7, 0x3a, !P0 ;  /* 0x0000003a0700780c */ /* 0x000fe20004701670 */
[----:B------:R2:W-:Y:S01]  /*5f70*/  @!P2 STG.E.U8 desc[UR12][R8.64+0x31], R49 ;  /* 0x000031310800a986 */ /* 0x0005e2000c10110c */
[----:B-1----:R-:W-:-:S02]  /*5f80*/  F2FP.SATFINITE.E4M3.F32.PACK_AB_MERGE_C R5, RZ, R52, RZ ;  /* 0x00000034ff05723e */ /* 0x002fc400048070ff */
[----:B------:R-:W-:Y:S01]  /*5f90*/  F2FP.SATFINITE.E4M3.F32.PACK_AB_MERGE_C R7, RZ, R54, RZ ;  /* 0x00000036ff07723e */ /* 0x000fe200048070ff */
[----:B------:R2:W-:Y:S04]  /*5fa0*/  @!P5 STG.E.U8 desc[UR12][R10.64+0x30], R3 ;  /* 0x000030030a00d986 */ /* 0x0005e8000c10110c */
[----:B------:R2:W-:Y:S01]  /*5fb0*/  @!P4 STG.E.U8 desc[UR12][R10.64+0x31], R51 ;  /* 0x000031330a00c986 */ /* 0x0005e2000c10110c */
[----:B0-----:R-:W-:-:S03]  /*5fc0*/  F2FP.SATFINITE.E4M3.F32.PACK_AB_MERGE_C R13, RZ, R6, RZ ;  /* 0x00000006ff0d723e */ /* 0x001fc600048070ff */
[----:B------:R2:W-:Y:S04]  /*5fd0*/  @!P3 STG.E.U8 desc[UR12][R8.64+0x38], R5 ;  /* 0x000038050800b986 */ /* 0x0005e8000c10110c */
[----:B------:R2:W-:Y:S04]  /*5fe0*/  @!P1 STG.E.U8 desc[UR12][R8.64+0x39], R53 ;  /* 0x0000393508009986 */ /* 0x0005e8000c10110c */
[----:B------:R2:W-:Y:S01]  /*5ff0*/  @!P6 STG.E.U8 desc[UR12][R10.64+0x38], R7 ;  /* 0x000038070a00e986 */ /* 0x0005e2000c10110c */
[----:B------:R-:W-:Y:S05]  /*6000*/  @P0 EXIT ;  /* 0x000000000000094d */ /* 0x000fea0003800000 */
[----:B------:R-:W-:Y:S01]  /*6010*/  STG.E.U8 desc[UR12][R10.64+0x39], R13 ;  /* 0x0000390d0a007986 */ /* 0x000fe2000c10110c */
[----:B------:R-:W-:Y:S05]  /*6020*/  EXIT ;  /* 0x000000000000794d */ /* 0x000fea0003800000 */
.L_x_14:
[----:B------:R-:W-:-:S13]  /*6030*/  ISETP.NE.AND P0, PT, R10, RZ, PT ;  /* 0x000000ff0a00720c */ /* 0x000fda0003f05270 */
[----:B------:R-:W-:Y:S05]  /*6040*/  @P0 EXIT ;  /* 0x000000000000094d */ /* 0x000fea0003800000 */
[----:B------:R-:W-:-:S13]  /*6050*/  ELECT P0, URZ, PT ;  /* 0x00000000003f782f */ /* 0x000fda0003800000 */
[----:B------:R-:W-:Y:S05]  /*6060*/  @!P0 BRA `(.L_x_157) ;  /* 0x0000000400c08947 */ /* 0x000fea0003800000 */
[----:B------:R-:W-:-:S13]  /*6070*/  ISETP.GE.AND P0, PT, R5, 0x1, PT ;  /* 0x000000010500780c */ /* 0x000fda0003f06270 */
[----:B------:R-:W-:Y:S05]  /*6080*/  @!P0 BRA `(.L_x_157) ;  /* 0x0000000400b88947 */ /* 0x000fea0003800000 */
[----:B-----5:R-:W0:Y:S01]  /*6090*/  S2R R6, SR_CgaCtaId ;  /* 0x0000000000067919 */ /* 0x020e220000008800 */
[----:B------:R-:W-:Y:S01]  /*60a0*/  IMAD.SHL.U32 R20, R13, 0x80, RZ ;  /* 0x000000800d147824 */ /* 0x000fe200078e00ff */
[----:B------:R-:W-:Y:S01]  /*60b0*/  ULDC UR4, c[0x0][0x384] ;  /* 0x0000e10000047ab9 */ /* 0x000fe20000000800 */
[----:B------:R-:W-:Y:S01]  /*60c0*/  LOP3.LUT P0, RZ, R12, 0x1f, RZ, 0xc0, !PT ;  /* 0x0000001f0cff7812 */ /* 0x000fe2000780c0ff */
[----:B------:R-:W-:Y:S01]  /*60d0*/  ULDC UR5, c[0x0][0x388] ;  /* 0x0000e20000057ab9 */ /* 0x000fe20000000800 */
[C---:B------:R-:W-:Y:S01]  /*60e0*/  ISETP.NE.AND P1, PT, R17.reuse, RZ, PT ;  /* 0x000000ff1100720c */ /* 0x040fe20003f25270 */
[----:B------:R-:W-:Y:S01]  /*60f0*/  IMAD.MOV.U32 R8, RZ, RZ, 0x1 ;  /* 0x00000001ff087424 */ /* 0x000fe200078e00ff */
[----:B------:R-:W-:Y:S01]  /*6100*/  ISETP.NE.OR P0, PT, R17, RZ, !P0 ;  /* 0x000000ff1100720c */ /* 0x000fe20004705670 */
[----:B------:R-:W-:Y:S01]  /*6110*/  IMAD.MOV.U32 R9, RZ, RZ, RZ ;  /* 0x000000ffff097224 */ /* 0x000fe200078e00ff */
[----:B------:R-:W-:Y:S02]  /*6120*/  LOP3.LUT R21, R3, 0x2, RZ, 0xfc, !PT ;  /* 0x0000000203157812 */ /* 0x000fe400078efcff */
[----:B------:R-:W-:Y:S01]  /*6130*/  CS2R R10, SRZ ;  /* 0x00000000000a7805 */ /* 0x000fe2000001ff00 */
[----:B------:R-:W-:-:S02]  /*6140*/  IMAD.MOV.U32 R12, RZ, RZ, RZ ;  /* 0x000000ffff0c7224 */ /* 0x000fc400078e00ff */
[----:B0-----:R-:W-:-:S05]  /*6150*/  IMAD.SHL.U32 R0, R6, 0x20, RZ ;  /* 0x0000002006007824 */ /* 0x001fca00078e00ff */
[----:B------:R-:W-:Y:S01]  /*6160*/  LOP3.LUT R2, R0, 0x20, RZ, 0xc0, !PT ;  /* 0x0000002000027812 */ /* 0x000fe200078ec0ff */
[----:B------:R-:W-:-:S04]  /*6170*/  IMAD R0, R18, R19, RZ ;  /* 0x0000001312007224 */ /* 0x000fc800078e02ff */
[----:B------:R-:W-:Y:S02]  /*6180*/  IMAD R4, R15, 0x40, R2 ;  /* 0x000000400f047824 */ /* 0x000fe400078e0202 */
[----:B------:R-:W-:Y:S02]  /*6190*/  IMAD.SHL.U32 R2, R6, 0x800, RZ ;  /* 0x0000080006027824 */ /* 0x000fe400078e00ff */
[----:B------:R-:W-:-:S03]  /*61a0*/  IMAD.HI.U32 R6, R20, UR4, RZ ;  /* 0x0000000414067c27 */ /* 0x000fc6000f8e00ff */
[----:B------:R-:W-:Y:S01]  /*61b0*/  LOP3.LUT R2, R2, 0x800, RZ, 0xc0, !PT ;  /* 0x0000080002027812 */ /* 0x000fe200078ec0ff */
[----:B------:R-:W-:Y:S01]  /*61c0*/  IMAD R0, R7, R0, 0x1 ;  /* 0x0000000107007424 */ /* 0x000fe200078e0200 */
[----:B------:R-:W-:-:S07]  /*61d0*/  SHF.R.U32.HI R6, RZ, UR5, R6 ;  /* 0x00000005ff067c19 */ /* 0x000fce0008011606 */
.L_x_161:
[----:B------:R-:W0:Y:S01]  /*61e0*/  S2R R14, SR_CgaCtaId ;  /* 0x00000000000e7919 */ /* 0x000e220000008800 */
[----:B------:R-:W-:-:S04]  /*61f0*/  MOV R13, 0x400 ;  /* 0x00000400000d7802 */ /* 0x000fc80000000f00 */
[----:B0-----:R-:W-:Y:S02]  /*6200*/  LEA R22, R14, R13, 0x18 ;  /* 0x0000000d0e167211 */ /* 0x001fe400078ec0ff */
[----:B------:R-:W-:-:S03]  /*6210*/  SHF.L.U32 R13, R8, 0x1f, RZ ;  /* 0x0000001f080d7819 */ /* 0x000fc600000006ff */
[----:B------:R-:W-:-:S07]  /*6220*/  IMAD R14, R9, 0x8, R22 ;  /* 0x00000008090e7824 */ /* 0x000fce00078e0216 */
.L_x_158:
[----:B0-----:R0:W1:Y:S02]  /*6230*/  SYNCS.PHASECHK.TRANS64.TRYWAIT P2, [R14+URZ+0x36090], R13 ;  /* 0x0360900d0e0075a7 */ /* 0x001064000804017f */
[----:B-1----:R-:W-:Y:S05]  /*6240*/  @!P2 NANOSLEEP.SYNCS 0x989680 ;  /* 0x009896800000a95d */ /* 0x002fea0003900000 */
[----:B------:R-:W1:Y:S02]  /*6250*/  @!P2 SYNCS.PHASECHK.TRANS64 P2, [R14+URZ+0x36090], R13 ;  /* 0x0360900d0e00a5a7 */ /* 0x000e64000804007f */
[----:B-1----:R-:W-:Y:S05]  /*6260*/  @!P2 BRA `(.L_x_158) ;  /* 0xfffffffc00f0a947 */ /* 0x002fea000383ffff */
[----:B0-----:R-:W0:Y:S02]  /*6270*/  @!P1 LDC R13, c[0x0][0x500] ;  /* 0x00014000ff0d9b82 */ /* 0x001e240000000800 */
[----:B0-----:R0:W-:Y:S02]  /*6280*/  @!P1 SYNCS.ARRIVE.TRANS64 RZ, [R14+URZ+0x36000], R13 ;  /* 0x0360000d0eff99a7 */ /* 0x0011e4000800003f */
[----:B0-----:R-:W-:-:S04]  /*6290*/  PRMT R13, R21, 0x9910, RZ ;  /* 0x00009910150d7816 */ /* 0x001fc800000000ff */
[----:B------:R-:W-:-:S13]  /*62a0*/  ISETP.NE.AND P2, PT, R13, 0x2, PT ;  /* 0x000000020d00780c */ /* 0x000fda0003f45270 */
[----:B------:R-:W-:Y:S05]  /*62b0*/  @P2 BRA `(.L_x_159) ;  /* 0x0000000000042947 */ /* 0x000fea0003800000 */
[----:B------:R-:W-:Y:S01]  /*62c0*/  BPT.TRAP 0x1 ;  /* 0x000000040000795c */ /* 0x000fe20000300000 */
.L_x_159:
[----:B------:R-:W-:Y:S05]  /*62d0*/  @P0 BRA `(.L_x_160) ;  /* 0x0000000000040947 */ /* 0x000fea0003800000 */
[----:B------:R-:W-:Y:S01]  /*62e0*/  BPT.TRAP 0x1 ;  /* 0x000000040000795c */ /* 0x000fe20000300000 */
.L_x_160:
[----:B------:R-:W0:Y:S01]  /*62f0*/  LDC R15, c[0x0][0x380] ;  /* 0x0000e000ff0f7b82 */ /* 0x000e220000000800 */
[----:B------:R-:W-:Y:S01]  /*6300*/  R2UR UR4, R6 ;  /* 0x00000000060472ca */ /* 0x000fe200000e0000 */
[----:B------:R-:W-:Y:S01]  /*6310*/  ULDC UR20, c[0x0][0x38c] ;  /* 0x0000e30000147ab9 */ /* 0x000fe20000000800 */
[----:B------:R-:W-:Y:S01]  /*6320*/  R2UR UR5, R20 ;  /* 0x00000000140572ca */ /* 0x000fe200000e0000 */
[----:B------:R-:W-:Y:S01]  /*6330*/  UISETP.NE.AND UP0, UPT, UR20, 0x1, UPT ;  /* 0x000000011400788c */ /* 0x000fe2000bf05270 */
[----:B------:R-:W-:Y:S01]  /*6340*/  R2UR UR17, R14 ;  /* 0x000000000e1172ca */ /* 0x000fe200000e0000 */
[C---:B------:R-:W-:Y:S01]  /*6350*/  VIADD R14, R12.reuse, 0x1 ;  /* 0x000000010c0e7836 */ /* 0x040fe20000000000 */
[----:B------:R-:W-:Y:S01]  /*6360*/  R2UR UR18, R12 ;  /* 0x000000000c1272ca */ /* 0x000fe200000e0000 */
[----:B------:R-:W1:Y:S01]  /*6370*/  LDC.64 R16, c[0x0][0x3b8] ;  /* 0x0000ee00ff107b82 */ /* 0x000e620000000a00 */
[C---:B------:R-:W-:Y:S01]  /*6380*/  IMAD R23, R9.reuse, 0x1000, R2 ;  /* 0x0000100009177824 */ /* 0x040fe200078e0202 */
[----:B------:R-:W-:Y:S01]  /*6390*/  R2UR UR9, R22 ;  /* 0x00000000160972ca */ /* 0x000fe200000e0000 */
[----:B------:R-:W-:Y:S01]  /*63a0*/  VIADD R0, R0, 0xffffffff ;  /* 0xffffffff00007836 */ /* 0x000fe20000000000 */
[----:B------:R-:W-:Y:S01]  /*63b0*/  R2UR UR16, R9 ;  /* 0x00000000091072ca */ /* 0x000fe200000e0000 */
[----:B------:R-:W-:Y:S01]  /*63c0*/  ULDC.64 UR24, c[0x0][0x198] ;  /* 0x0000660000187ab9 */ /* 0x000fe20000000a00 */
[----:B------:R-:W-:Y:S01]  /*63d0*/  R2UR UR8, R23 ;  /* 0x00000000170872ca */ /* 0x000fe200000e0000 */
[----:B------:R-:W-:Y:S01]  /*63e0*/  @UP0 ULDC.64 UR10, c[0x0][0x390] ;  /* 0x0000e400000a0ab9 */ /* 0x000fe20000000a00 */
[----:B------:R-:W1:Y:S01]  /*63f0*/  LDC.64 R18, c[0x0][0x3d8] ;  /* 0x0000f600ff127b82 */ /* 0x000e620000000a00 */
[----:B------:R-:W-:Y:S01]  /*6400*/  R2UR UR12, R11 ;  /* 0x000000000b0c72ca */ /* 0x000fe200000e0000 */
[----:B------:R-:W-:Y:S01]  /*6410*/  ULDC.64 UR14, c[0x0][0x3b0] ;  /* 0x0000ec00000e7ab9 */ /* 0x000fe20000000a00 */
[----:B------:R-:W-:Y:S01]  /*6420*/  R2UR UR13, R10 ;  /* 0x000000000a0d72ca */ /* 0x000fe200000e0000 */
[----:B------:R-:W-:Y:S01]  /*6430*/  ULDC.64 UR22, c[0x0][0x3d0] ;  /* 0x0000f40000167ab9 */ /* 0x000fe20000000a00 */
[----:B------:R-:W-:Y:S01]  /*6440*/  ISETP.GT.AND P5, PT, R0, 0x1, PT ;  /* 0x000000010000780c */ /* 0x000fe20003fa4270 */
[----:B------:R-:W-:Y:S01]  /*6450*/  VIADD R9, R9, 0x1 ;  /* 0x0000000109097836 */ /* 0x000fe20000000000 */
[----:B------:R-:W-:Y:S01]  /*6460*/  USHF.L.U32 UR18, UR18, 0x6, URZ ;  /* 0x0000000612127899 */ /* 0x000fe2000800063f */
[----:B0-----:R-:W-:Y:S01]  /*6470*/  ISETP.NE.AND P2, PT, R15, 0x1, PT ;  /* 0x000000010f00780c */ /* 0x001fe20003f45270 */
[----:B------:R-:W-:-:S02]  /*6480*/  ULEA UR16, UR16, UR9, 0xd ;  /* 0x0000000910107291 */ /* 0x000fc4000f8e683f */
[----:B------:R-:W-:Y:S01]  /*6490*/  UIADD3 UR17, UR17, 0x36000, URZ ;  /* 0x0003600011117890 */ /* 0x000fe2000fffe03f */
[C---:B------:R-:W-:Y:S01]  /*64a0*/  ISETP.NE.AND P4, PT, R9.reuse, 0x12, PT ;  /* 0x000000120900780c */ /* 0x040fe20003f85270 */
[----:B------:R-:W-:Y:S01]  /*64b0*/  UIADD3 UR8, UR9, 0x24000, UR8 ;  /* 0x0002400009087890 */ /* 0x000fe2000fffe008 */
[----:B------:R-:W-:Y:S01]  /*64c0*/  UMOV UR26, 0x30000 ;  /* 0x00030000001a7882 */ /* 0x000fe20000000000 */
[----:B------:R-:W-:Y:S01]  /*64d0*/  UMOV UR28, 0x0 ;  /* 0x00000000001c7882 */ /* 0x000fe20000000000 */
[----:B------:R-:W-:Y:S02]  /*64e0*/  UMOV UR29, 0x10000000 ;  /* 0x10000000001d7882 */ /* 0x000fe40000000000 */
[----:B------:R-:W-:Y:S01]  /*64f0*/  UMOV UR9, UR17 ;  /* 0x0000001100097c82 */ /* 0x000fe20008000000 */
[----:B------:R-:W-:Y:S02]  /*6500*/  SEL R9, R9, RZ, P4 ;  /* 0x000000ff09097207 */ /* 0x000fe40002000000 */
[----:B------:R-:W-:Y:S01]  /*6510*/  @P2 IMAD.U32 R13, RZ, RZ, UR4 ;  /* 0x00000004ff0d2e24 */ /* 0x000fe2000f8e00ff */
[----:B------:R-:W-:Y:S01]  /*6520*/  UIADD3 UR4, UP1, UR24, 0xf0, URZ ;  /* 0x000000f018047890 */ /* 0x000fe2000ff3e03f */
[----:B-1----:R-:W-:Y:S01]  /*6530*/  IMAD R12, R10, R17, R19 ;  /* 0x000000110a0c7224 */ /* 0x002fe200078e0213 */
[----:B------:R-:W-:-:S02]  /*6540*/  UIADD3 UR24, UP2, UR24, 0x1f0, URZ ;  /* 0x000001f018187890 */ /* 0x000fc4000ff5e03f */
[----:B------:R-:W-:Y:S01]  /*6550*/  @P2 R2UR UR5, R13 ;  /* 0x000000000d0522ca */ /* 0x000fe200000e0000 */
[----:B------:R-:W-:Y:S01]  /*6560*/  IMAD R13, R11, R16, R18 ;  /* 0x000000100b0d7224 */ /* 0x000fe200078e0212 */
[----:B------:R-:W-:Y:S01]  /*6570*/  ISETP.NE.AND P2, PT, R14, R7, PT ;  /* 0x000000070e00720c */ /* 0x000fe20003f45270 */
[----:B------:R-:W0:Y:S03]  /*6580*/  LDC R16, c[0x0][0x3c8] ;  /* 0x0000f200ff107b82 */ /* 0x000e260000000800 */
[----:B------:R-:W-:Y:S01]  /*6590*/  PRMT R12, R13, 0x40, R12 ;  /* 0x000000400d0c7816 */ /* 0x000fe2000000000c */
[----:B------:R-:W-:-:S06]  /*65a0*/  VIADD R13, R11, 0x1 ;  /* 0x000000010b0d7836 */ /* 0x000fcc0000000000 */
[----:B------:R-:W-:Y:S02]  /*65b0*/  UIADD3 UR6, -UR5, URZ, URZ ;  /* 0x0000003f05067290 */ /* 0x000fe4000fffe13f */
[----:B------:R-:W-:Y:S01]  /*65c0*/  UMOV UR21, UR5 ;  /* 0x0000000500157c82 */ /* 0x000fe20008000000 */
[----:B------:R-:W-:Y:S01]  /*65d0*/  @P2 IMAD.MOV R13, RZ, RZ, R11 ;  /* 0x000000ffff0d2224 */ /* 0x000fe200078e020b */
[----:B------:R-:W-:Y:S02]  /*65e0*/  SEL R11, RZ, 0x1, P4 ;  /* 0x00000001ff0b7807 */ /* 0x000fe40002000000 */
[----:B------:R-:W-:Y:S01]  /*65f0*/  IMAD R15, R15, UR6, R20 ;  /* 0x000000060f0f7c24 */ /* 0x000fe2000f8e0214 */
[----:B------:R-:W-:Y:S01]  /*6600*/  UIMAD.WIDE.U32 UR6, UR5, UR10, URZ ;  /* 0x0000000a050672a5 */ /* 0x000fe2000f8e003f */
[----:B------:R-:W-:Y:S02]  /*6610*/  LOP3.LUT R8, R8, R11, RZ, 0x3c, !PT ;  /* 0x0000000b08087212 */ /* 0x000fe400078e3cff */
[----:B------:R-:W-:Y:S01]  /*6620*/  UMOV UR10, UR18 ;  /* 0x00000012000a7c82 */ /* 0x000fe20008000000 */
[----:B------:R-:W-:Y:S01]  /*6630*/  @UP0 USHF.R.U32.HI UR21, URZ, UR11, UR7 ;  /* 0x0000000b3f150299 */ /* 0x000fe20008011607 */
[----:B------:R-:W-:Y:S01]  /*6640*/  R2UR UR19, R15 ;  /* 0x000000000f1372ca */ /* 0x000fe200000e0000 */
[----:B------:R-:W-:Y:S01]  /*6650*/  VIADD R15, R10, 0x1 ;  /* 0x000000010a0f7836 */ /* 0x000fe20000000000 */
[----:B------:R-:W-:Y:S01]  /*6660*/  R2UR UR7, R12 ;  /* 0x000000000c0772ca */ /* 0x000fe200000e0000 */
[----:B------:R-:W-:Y:S01]  /*6670*/  UIADD3 UR6, -UR21, URZ, URZ ;  /* 0x0000003f15067290 */ /* 0x000fe2000fffe13f */
[----:B0-----:R-:W-:-:S02]  /*6680*/  ISETP.NE.AND P3, PT, R13, R16, PT ;  /* 0x000000100d00720c */ /* 0x001fc40003f65270 */
[----:B------:R-:W-:Y:S01]  /*6690*/  R2UR UR11, R4 ;  /* 0x00000000040b72ca */ /* 0x000fe200000e0000 */
[----:B------:R-:W-:Y:S01]  /*66a0*/  UIMAD UR20, UR20, UR6, UR5 ;  /* 0x00000006141472a4 */ /* 0x000fe2000f8e0205 */
[----:B------:R-:W-:Y:S01]  /*66b0*/  SEL R12, R14, RZ, P2 ;  /* 0x000000ff0e0c7207 */ /* 0x000fe20001000000 */
[----:B------:R-:W-:Y:S01]  /*66c0*/  UIADD3.X UR5, URZ, UR25, URZ, UP1, !UPT ;  /* 0x000000193f057290 */ /* 0x000fe20008ffe43f */
[----:B------:R-:W-:Y:S01]  /*66d0*/  SEL R11, R13, RZ, P3 ;  /* 0x000000ff0d0b7207 */ /* 0x000fe20001800000 */
[----:B------:R-:W-:Y:S02]  /*66e0*/  UIMAD UR20, UR20, UR15, UR23 ;  /* 0x0000000f141472a4 */ /* 0x000fe4000f8e0217 */
[----:B------:R-:W-:Y:S02]  /*66f0*/  UIMAD UR19, UR19, UR14, UR22 ;  /* 0x0000000e131372a4 */ /* 0x000fe4000f8e0216 */
[----:B------:R-:W-:Y:S02]  /*6700*/  UPRMT UR6, UR7, 0x5410, URZ ;  /* 0x0000541007067896 */ /* 0x000fe4000800003f */
[----:B------:R-:W-:Y:S01]  /*6710*/  UIADD3.X UR25, URZ, UR25, URZ, UP2, !UPT ;  /* 0x000000193f197290 */ /* 0x000fe200097fe43f */
[----:B------:R-:W-:-:S04]  /*6720*/  @P3 IMAD.MOV R15, RZ, RZ, R10 ;  /* 0x000000ffff0f3224 */ /* 0x000fc800078e020a */
[----:B------:R-:W-:Y:S02]  /*6730*/  IMAD.MOV.U32 R10, RZ, RZ, R15 ;  /* 0x000000ffff0a7224 */ /* 0x000fe400078e000f */
[----:B------:R0:W-:Y:S02]  /*6740*/  UTMALDG.4D.IM2COL [UR16], [UR4], UR6 ;  /* 0x00000010040073b4 */ /* 0x0001e40008058006 */
[----:B------:R0:W-:Y:S02]  /*6750*/  UTMALDG.4D.MULTICAST [UR8], [UR24], UR26, desc[UR28] ;  /* 0x00001c08180073b4 */ /* 0x0001e4000801981a */
[----:B0-----:R-:W-:Y:S05]  /*6760*/  @P5 BRA `(.L_x_161) ;  /* 0xfffffff8009c5947 */ /* 0x001fea000383ffff */
.L_x_157:
[----:B------:R-:W-:Y:S01]  /*6770*/  ISETP.GE.U32.AND P2, PT, R5, 0x12, PT ;  /* 0x000000120500780c */ /* 0x000fe20003f46070 */
[----:B------:R-:W-:Y:S05]  /*6780*/  WARPSYNC.ALL ;  /* 0x0000000000007948 */ /* 0x000fea0003800000 */
[----:B------:R-:W-:-:S07]  /*6790*/  ELECT P1, URZ, PT ;  /* 0x00000000003f782f */ /* 0x000fce0003820000 */
[----:B-----5:R-:W-:-:S05]  /*67a0*/  @P2 IMAD.WIDE.U32 R6, R5, 0x38e38e39, RZ ;  /* 0x38e38e3905062825 */ /* 0x020fca00078e00ff */
[----:B------:R-:W-:-:S04]  /*67b0*/  @P2 SHF.R.U32.HI R0, RZ, 0x2, R7 ;  /* 0x00000002ff002819 */ /* 0x000fc80000011607 */
[----:B------:R-:W-:-:S04]  /*67c0*/  @P2 LOP3.LUT R0, R0, 0x1, RZ, 0xc0, !PT ;  /* 0x0000000100002812 */ /* 0x000fc800078ec0ff */
[----:B------:R-:W-:Y:S01]  /*67d0*/  @P2 ISETP.NE.U32.AND P0, PT, R0, 0x1, PT ;  /* 0x000000010000280c */ /* 0x000fe20003f05070 */
[----:B------:R-:W-:-:S12]  /*67e0*/  @!P1 EXIT ;  /* 0x000000000000994d */ /* 0x000fd80003800000 */
[----:B------:R-:W-:Y:S01]  /*67f0*/  LOP3.LUT R3, R3, 0x2, RZ, 0xfc, !PT ;  /* 0x0000000203037812 */ /* 0x000fe200078efcff */
[----:B------:R-:W-:Y:S01]  /*6800*/  IMAD.MOV.U32 R4, RZ, RZ, 0x1 ;  /* 0x00000001ff047424 */ /* 0x000fe200078e00ff */
[----:B------:R-:W-:Y:S02]  /*6810*/  @P2 ISETP.NE.U32.AND.EX P0, PT, RZ, RZ, PT, P0 ;  /* 0x000000ffff00220c */ /* 0x000fe40003f05100 */
[----:B------:R-:W-:Y:S02]  /*6820*/  ISETP.NE.AND P1, PT, R3, 0x3, PT ;  /* 0x000000030300780c */ /* 0x000fe40003f25270 */
[----:B------:R-:W-:-:S11]  /*6830*/  @P2 SEL R4, RZ, 0x1, !P0 ;  /* 0x00000001ff042807 */ /* 0x000fd60004000000 */
[----:B------:R-:W-:Y:S05]  /*6840*/  @!P1 BRA `(.L_x_162) ;  /* 0x0000000000049947 */ /* 0x000fea0003800000 */
[----:B------:R-:W-:Y:S01]  /*6850*/  BPT.TRAP 0x1 ;  /* 0x000000040000795c */ /* 0x000fe20000300000 */
.L_x_162:
[----:B------:R-:W0:Y:S01]  /*6860*/  S2R R7, SR_CgaCtaId ;  /* 0x0000000000077919 */ /* 0x000e220000008800 */
[----:B------:R-:W-:Y:S01]  /*6870*/  IMAD.WIDE.U32 R2, R5, 0x38e38e39, RZ ;  /* 0x38e38e3905027825 */ /* 0x000fe200078e00ff */
[----:B------:R-:W-:-:S04]  /*6880*/  MOV R0, 0x400 ;  /* 0x0000040000007802 */ /* 0x000fc80000000f00 */
[----:B------:R-:W-:Y:S02]  /*6890*/  SHF.R.U32.HI R2, RZ, 0x2, R3 ;  /* 0x00000002ff027819 */ /* 0x000fe40000011603 */
[----:B------:R-:W-:-:S03]  /*68a0*/  SHF.L.U32 R3, R4, 0x1f, RZ ;  /* 0x0000001f04037819 */ /* 0x000fc600000006ff */
[----:B------:R-:W-:Y:S01]  /*68b0*/  IMAD R5, R2, -0x12, R5 ;  /* 0xffffffee02057824 */ /* 0x000fe200078e0205 */
[----:B0-----:R-:W-:-:S05]  /*68c0*/  LEA R0, R7, R0, 0x18 ;  /* 0x0000000007007211 */ /* 0x001fca00078ec0ff */
[----:B------:R-:W-:-:S04]  /*68d0*/  VIADD R0, R0, 0x36090 ;  /* 0x0003609000007836 */ /* 0x000fc80000000000 */
[----:B------:R-:W-:-:S07]  /*68e0*/  IMAD R2, R5, 0x8, R0 ;  /* 0x0000000805027824 */ /* 0x000fce00078e0200 */
.L_x_163:
[----:B0-----:R0:W1:Y:S02]  /*68f0*/  SYNCS.PHASECHK.TRANS64.TRYWAIT P0, [R2+URZ], R3 ;  /* 0x00000003020075a7 */ /* 0x001064000800017f */
[----:B-1----:R-:W-:Y:S05]  /*6900*/  @!P0 NANOSLEEP.SYNCS 0x989680 ;  /* 0x009896800000895d */ /* 0x002fea0003900000 */
[----:B------:R-:W1:Y:S02]  /*6910*/  @!P0 SYNCS.PHASECHK.TRANS64 P0, [R2+URZ], R3 ;  /* 0x00000003020085a7 */ /* 0x000e64000800007f */
[----:B-1----:R-:W-:Y:S05]  /*6920*/  @!P0 BRA `(.L_x_163) ;  /* 0xfffffffc00f08947 */ /* 0x002fea000383ffff */
[----:B------:R-:W-:-:S05]  /*6930*/  VIADD R5, R5, 0x1 ;  /* 0x0000000105057836 */ /* 0x000fca0000000000 */
[----:B------:R-:W-:-:S04]  /*6940*/  ISETP.NE.AND P0, PT, R5, 0x12, PT ;  /* 0x000000120500780c */ /* 0x000fc80003f05270 */
[----:B0-----:R-:W-:Y:S02]  /*6950*/  SEL R3, RZ, 0x1, P0 ;  /* 0x00000001ff037807 */ /* 0x001fe40000000000 */
[----:B------:R-:W-:Y:S02]  /*6960*/  SEL R5, R5, RZ, P0 ;  /* 0x000000ff05057207 */ /* 0x000fe40000000000 */
[----:B------:R-:W-:-:S03]  /*6970*/  LOP3.LUT R7, R4, R3, RZ, 0x3c, !PT ;  /* 0x0000000304077212 */ /* 0x000fc600078e3cff */
[----:B------:R-:W-:Y:S01]  /*6980*/  IMAD R2, R5, 0x8, R0 ;  /* 0x0000000805027824 */ /* 0x000fe200078e0200 */
[----:B------:R-:W-:-:S07]  /*6990*/  SHF.L.U32 R3, R7, 0x1f, RZ ;  /* 0x0000001f07037819 */ /* 0x000fce00000006ff */
.L_x_164:
        /* <DEDUP_REMOVED lines=11> */
.L_x_165:
        /* <DEDUP_REMOVED lines=11> */
.L_x_166:
        /* <DEDUP_REMOVED lines=11> */
.L_x_167:
        /* <DEDUP_REMOVED lines=11> */
.L_x_168:
        /* <DEDUP_REMOVED lines=11> */
.L_x_169:
        /* <DEDUP_REMOVED lines=11> */
.L_x_170:
        /* <DEDUP_REMOVED lines=11> */
.L_x_171:
        /* <DEDUP_REMOVED lines=11> */
.L_x_172:
        /* <DEDUP_REMOVED lines=11> */
.L_x_173:
        /* <DEDUP_REMOVED lines=11> */
.L_x_174:
        /* <DEDUP_REMOVED lines=11> */
.L_x_175:
        /* <DEDUP_REMOVED lines=11> */
.L_x_176:
        /* <DEDUP_REMOVED lines=11> */
.L_x_177:
        /* <DEDUP_REMOVED lines=11> */
.L_x_178:
        /* <DEDUP_REMOVED lines=11> */
.L_x_179:
        /* <DEDUP_REMOVED lines=11> */
.L_x_180:
[----:B0-----:R0:W1:Y:S02]  /*74a0*/  SYNCS.PHASECHK.TRANS64.TRYWAIT P0, [R5+URZ], R0 ;  /* 0x00000000050075a7 */ /* 0x001064000800017f */
[----:B-1----:R-:W-:Y:S05]  /*74b0*/  @!P0 NANOSLEEP.SYNCS 0x989680 ;  /* 0x009896800000895d */ /* 0x002fea0003900000 */
[----:B------:R-:W1:Y:S02]  /*74c0*/  @!P0 SYNCS.PHASECHK.TRANS64 P0, [R5+URZ], R0 ;  /* 0x00000000050085a7 */ /* 0x000e64000800007f */
[----:B-1----:R-:W-:Y:S05]  /*74d0*/  @P0 EXIT ;  /* 0x000000000000094d */ /* 0x002fea0003800000 */
[----:B------:R-:W-:Y:S05]  /*74e0*/  BRA `(.L_x_180) ;  /* 0xfffffffc00ec7947 */ /* 0x000fea000383ffff */
.L_x_181:
[----:B------:R-:W-:-:S00]  /*74f0*/  BRA `(.L_x_181) ;  /* 0xfffffffc00fc7947 */ /* 0x000fc0000383ffff */
[----:B------:R-:W-:-:S00]  /*7500*/  NOP ;  /* 0x0000000000007918 */ /* 0x000fc00000000000 */
[----:B------:R-:W-:-:S00]  /*7510*/  NOP ;  /* 0x0000000000007918 */ /* 0x000fc00000000000 */
[----:B------:R-:W-:-:S00]  /*7520*/  NOP ;  /* 0x0000000000007918 */ /* 0x000fc00000000000 */
[----:B------:R-:W-:-:S00]  /*7530*/  NOP ;  /* 0x0000000000007918 */ /* 0x000fc00000000000 */
[----:B------:R-:W-:-:S00]  /*7540*/  NOP ;  /* 0x0000000000007918 */ /* 0x000fc00000000000 */
[----:B------:R-:W-:-:S00]  /*7550*/  NOP ;  /* 0x0000000000007918 */ /* 0x000fc00000000000 */
[----:B------:R-:W-:-:S00]  /*7560*/  NOP ;  /* 0x0000000000007918 */ /* 0x000fc00000000000 */
[----:B------:R-:W-:-:S00]  /*7570*/  NOP ;  /* 0x0000000000007918 */ /* 0x000fc00000000000 */
.L_x_182:


//--------------------- .nv.shared._ZN7cutlass13device_kernelINS_4conv6kernel13ConvUniversalINS1_16ConvProblemShapeILNS1_8OperatorE0ELi2EEENS1_10collective14CollectiveConvINS1_46MainloopSm90TmaGmmaWarpSpecializedImplicitGemmILS5_0ELi18ELi2EN4cute5tupleIJNSA_1CILi2EEENSC_ILi1EEESE_EEENS1_36KernelImplicitTmaWarpSpecializedSm90ELi1EEENSB_IJNSC_ILi128EEENSC_ILi64EEENSB_IJSJ_EEEEEENS_12float_e4m3_tESM_NSA_8TiledMMAINSA_8MMA_AtomIJNSA_4SM904GMMA30MMA_64x64x32_F32E4M3E4M3_SS_TNILNSQ_7ScaleInE1ELSS_1EEEEEENSA_6LayoutINSB_IJSE_SE_SE_EEENSB_IJNSC_ILi0EEESX_SX_EEEEENSB_IJNSA_10UnderscoreES10_S10_EEEEENS7_6detail26Sm90ImplicitGemmTileTraitsINSA_20SM90_TMA_LOAD_IM2COLENSA_14ComposedLayoutINSA_7SwizzleILi2ELi4ELi3EEENSA_18smem_ptr_flag_bitsILi8EEENSV_INSB_IJNSB_IJNSC_ILi8EEENSC_ILi16EEEEEENSB_IJSJ_SE_EEENSB_IJSE_NSC_ILi18EEEEEEEEENSB_IJNSB_IJSJ_NSC_ILi512EEEEEENSB_IJSE_SX_EEENSB_IJSX_NSC_ILi8192EEEEEEEEEEEEEvEENS14_INSA_23SM90_TMA_LOAD_MULTICASTENS16_IS18_S1A_NSV_INSB_IJNSB_IJS1B_S1B_EEES1E_S1G_EEENSB_IJS1J_S1K_NSB_IJSX_NSC_ILi4096EEEEEEEEEEEEEvEEEENS_8epilogue10collective6detail29Sm90TmaWarpSpecializedAdapterINS22_15DefaultEpilogueISM_NSB_IJNSB_IJlllEEESE_SX_EEES27_NS21_6thread17LinearCombinationISM_Li1EffLNS28_9ScaleType4KindE0ELNS_15FloatRoundStyleE2ESM_EENS_4gemm15EpilogueDefaultEEEEEvvEEEEvNT_6ParamsE --------------------------
	.section	.nv.shared._ZN7cutlass13device_kernelINS_4conv6kernel13ConvUniversalINS1_16ConvProblemShapeILNS1_8OperatorE0ELi2EEENS1_10collective14CollectiveConvINS1_46MainloopSm90TmaGmmaWarpSpecializedImplicitGemmILS5_0ELi18ELi2EN4cute5tupleIJNSA_1CILi2EEENSC_ILi1EEESE_EEENS1_36KernelImplicitTmaWarpSpecializedSm90ELi1EEENSB_IJNSC_ILi128EEENSC_ILi64EEENSB_IJSJ_EEEEEENS_12float_e4m3_tESM_NSA_8TiledMMAINSA_8MMA_AtomIJNSA_4SM904GMMA30MMA_64x64x32_F32E4M3E4M3_SS_TNILNSQ_7ScaleInE1ELSS_1EEEEEENSA_6LayoutINSB_IJSE_SE_SE_EEENSB_IJNSC_ILi0EEESX_SX_EEEEENSB_IJNSA_10UnderscoreES10_S10_EEEEENS7_6detail26Sm90ImplicitGemmTileTraitsINSA_20SM90_TMA_LOAD_IM2COLENSA_14ComposedLayoutINSA_7SwizzleILi2ELi4ELi3EEENSA_18smem_ptr_flag_bitsILi8EEENSV_INSB_IJNSB_IJNSC_ILi8EEENSC_ILi16EEEEEENSB_IJSJ_SE_EEENSB_IJSE_NSC_ILi18EEEEEEEEENSB_IJNSB_IJSJ_NSC_ILi512EEEEEENSB_IJSE_SX_EEENSB_IJSX_NSC_ILi8192EEEEEEEEEEEEEvEENS14_INSA_23SM90_TMA_LOAD_MULTICASTENS16_IS18_S1A_NSV_INSB_IJNSB_IJS1B_S1B_EEES1E_S1G_EEENSB_IJS1J_S1K_NSB_IJSX_NSC_ILi4096EEEEEEEEEEEEEvEEEENS_8epilogue10collective6detail29Sm90TmaWarpSpecializedAdapterINS22_15DefaultEpilogueISM_NSB_IJNSB_IJlllEEESE_SX_EEES27_NS21_6thread17LinearCombinationISM_Li1EffLNS28_9ScaleType4KindE0ELNS_15FloatRoundStyleE2ESM_EENS_4gemm15EpilogueDefaultEEEEEvvEEEEvNT_6ParamsE,"aw",@nobits
	.sectionflags	@""
	.align	16
	.zero		1024


//--------------------- .nv.shared.reserved.0     --------------------------
	.section	.nv.shared.reserved.0,"aw",@nobits
	.weak		__nv_reservedSMEM_offset_0_alias
	.size		__nv_reservedSMEM_offset_0_alias, 0, 0
	.other		__nv_reservedSMEM_offset_0_alias,@"STO_CUDA_RESERVED_SHARED STV_DEFAULT"
__nv_reservedSMEM_offset_0_alias:
	.zero		0


//--------------------- .nv.global                --------------------------
	.section	.nv.global,"aw",@nobits
.nv.global:
	.type		_ZN39_INTERNAL_43ae562c_4_k_cu_f7e83fc1_31224cute1_E,@object
	.size		_ZN39_INTERNAL_43ae562c_4_k_cu_f7e83fc1_31224cute1_E,(_ZN39_INTERNAL_43ae562c_4_k_cu_f7e83fc1_31224cuda3std3__45__cpo6cbeginE - _ZN39_INTERNAL_43ae562c_4_k_cu_f7e83fc1_31224cute1_E)
_ZN39_INTERNAL_43ae562c_4_k_cu_f7e83fc1_31224cute1_E:
	.zero		1
	.type		_ZN39_INTERNAL_43ae562c_4_k_cu_f7e83fc1_31224cuda3std3__45__cpo6cbeginE,@object
	.size		_ZN39_INTERNAL_43ae562c_4_k_cu_f7e83fc1_31224cuda3std3__45__cpo6cbeginE,(_ZN39_INTERNAL_43ae562c_4_k_cu_f7e83fc1_31224cuda3std3__48in_placeE - _ZN39_INTERNAL_43ae562c_4_k_cu_f7e83fc1_31224cuda3std3__45__cpo6cbeginE)
_ZN39_INTERNAL_43ae562c_4_k_cu_f7e83fc1_31224cuda3std3__45__cpo6cbeginE:
	.zero		1
	.type		_ZN39_INTERNAL_43ae562c_4_k_cu_f7e83fc1_31224cuda3std3__48in_placeE,@object
	.size		_ZN39_INTERNAL_43ae562c_4_k_cu_f7e83fc1_31224cuda3std3__48in_placeE,(_ZN39_INTERNAL_43ae562c_4_k_cu_f7e83fc1_31224cuda3std6ranges3__45__cpo9iter_moveE - _ZN39_INTERNAL_43ae562c_4_k_cu_f7e83fc1_31224cuda3std3__48in_placeE)
_ZN39_INTERNAL_43ae562c_4_k_cu_f7e83fc1_31224cuda3std3__48in_placeE:
	.zero		1
	.type		_ZN39_INTERNAL_43ae562c_4_k_cu_f7e83fc1_31224cuda3std6ranges3__45__cpo9iter_moveE,@object
	.size		_ZN39_INTERNAL_43ae562c_4_k_cu_f7e83fc1_31224cuda3std6ranges3__45__cpo9iter_moveE,(_ZN39_INTERNAL_43ae562c_4_k_cu_f7e83fc1_31224cuda3std3__45__cpo5beginE - _ZN39_INTERNAL_43ae562c_4_k_cu_f7e83fc1_31224cuda3std6ranges3__45__cpo9iter_moveE)
_ZN39_INTERNAL_43ae562c_4_k_cu_f7e83fc1_31224cuda3std6ranges3__45__cpo9iter_moveE:
	.zero		1
	.type		_ZN39_INTERNAL_43ae562c_4_k_cu_f7e83fc1_31224cuda3std3__45__cpo5beginE,@object
	.size		_ZN39_INTERNAL_43ae562c_4_k_cu_f7e83fc1_31224cuda3std3__45__cpo5beginE,(_ZN39_INTERNAL_43ae562c_4_k_cu_f7e83fc1_31224cuda3std3__441_GLOBAL__N__43ae562c_4_k_cu_f7e83fc1_31226ignoreE - _ZN39_INTERNAL_43ae562c_4_k_cu_f7e83fc1_31224cuda3std3__45__cpo5beginE)
_ZN39_INTERNAL_43ae562c_4_k_cu_f7e83fc1_31224cuda3std3__45__cpo5beginE:
	.zero		1
	.type		_ZN39_INTERNAL_43ae562c_4_k_cu_f7e83fc1_31224cuda3std3__441_GLOBAL__N__43ae562c_4_k_cu_f7e83fc1_31226ignoreE,@object
	.size		_ZN39_INTERNAL_43ae562c_4_k_cu_f7e83fc1_31224cuda3std3__441_GLOBAL__N__43ae562c_4_k_cu_f7e83fc1_31226ignoreE,(_ZN39_INTERNAL_43ae562c_4_k_cu_f7e83fc1_31224cute7productE - _ZN39_INTERNAL_43ae562c_4_k_cu_f7e83fc1_31224cuda3std3__441_GLOBAL__N__43ae562c_4_k_cu_f7e83fc1_31226ignoreE)
_ZN39_INTERNAL_43ae562c_4_k_cu_f7e83fc1_31224cuda3std3__441_GLOBAL__N__43ae562c_4_k_cu_f7e83fc1_31226ignoreE:
	.zero		1
	.type		_ZN39_INTERNAL_43ae562c_4_k_cu_f7e83fc1_31224cute7productE,@object
	.size		_ZN39_INTERNAL_43ae562c_4_k_cu_f7e83fc1_31224cute7productE,(_ZN39_INTERNAL_43ae562c_4_k_cu_f7e83fc1_31224cuda3std3__45__cpo3endE - _ZN39_INTERNAL_43ae562c_4_k_cu_f7e83fc1_31224cute7productE)
_ZN39_INTERNAL_43ae562c_4_k_cu_f7e83fc1_31224cute7productE:
	.zero		1
	.type		_ZN39_INTERNAL_43ae562c_4_k_cu_f7e83fc1_31224cuda3std3__45__cpo3endE,@object
	.size		_ZN39_INTERNAL_43ae562c_4_k_cu_f7e83fc1_31224cuda3std3__45__cpo3endE,(_ZN39_INTERNAL_43ae562c_4_k_cu_f7e83fc1_31224cuda3std3__419piecewise_constructE - _ZN39_INTERNAL_43ae562c_4_k_cu_f7e83fc1_31224cuda3std3__45__cpo3endE)
_ZN39_INTERNAL_43ae562c_4_k_cu_f7e83fc1_31224cuda3std3__45__cpo3endE:
	.zero		1
	.type		_ZN39_INTERNAL_43ae562c_4_k_cu_f7e83fc1_31224cuda3std3__419piecewise_constructE,@object
	.size		_ZN39_INTERNAL_43ae562c_4_k_cu_f7e83fc1_31224cuda3std3__419piecewise_constructE,(_ZN39_INTERNAL_43ae562c_4_k_cu_f7e83fc1_31224cuda3std3__45__cpo4cendE - _ZN39_INTERNAL_43ae562c_4_k_cu_f7e83fc1_31224cuda3std3__419piecewise_constructE)
_ZN39_INTERNAL_43ae562c_4_k_cu_f7e83fc1_31224cuda3std3__419piecewise_constructE:
	.zero		1
	.type		_ZN39_INTERNAL_43ae562c_4_k_cu_f7e83fc1_31224cuda3std3__45__cpo4cendE,@object
	.size		_ZN39_INTERNAL_43ae562c_4_k_cu_f7e83fc1_31224cuda3std3__45__cpo4cendE,(_ZN39_INTERNAL_43ae562c_4_k_cu_f7e83fc1_31224cuda3std6ranges3__45__cpo4swapE - _ZN39_INTERNAL_43ae562c_4_k_cu_f7e83fc1_31224cuda3std3__45__cpo4cendE)
_ZN39_INTERNAL_43ae562c_4_k_cu_f7e83fc1_31224cuda3std3__45__cpo4cendE:
	.zero		1
	.type		_ZN39_INTERNAL_43ae562c_4_k_cu_f7e83fc1_31224cuda3std6ranges3__45__cpo4swapE,@object
	.size		_ZN39_INTERNAL_43ae562c_4_k_cu_f7e83fc1_31224cuda3std6ranges3__45__cpo4swapE,(.L_7 - _ZN39_INTERNAL_43ae562c_4_k_cu_f7e83fc1_31224cuda3std6ranges3__45__cpo4swapE)
_ZN39_INTERNAL_43ae562c_4_k_cu_f7e83fc1_31224cuda3std6ranges3__45__cpo4swapE:
	.zero		1
.L_7:


//--------------------- .nv.constant0._ZN7cutlass13device_kernelINS_4conv6kernel13ConvUniversalINS1_16ConvProblemShapeILNS1_8OperatorE0ELi2EEENS1_10collective14CollectiveConvINS1_46MainloopSm90TmaGmmaWarpSpecializedImplicitGemmILS5_0ELi18ELi2EN4cute5tupleIJNSA_1CILi2EEENSC_ILi1EEESE_EEENS1_36KernelImplicitTmaWarpSpecializedSm90ELi1EEENSB_IJNSC_ILi128EEENSC_ILi64EEENSB_IJSJ_EEEEEENS_12float_e4m3_tESM_NSA_8TiledMMAINSA_8MMA_AtomIJNSA_4SM904GMMA30MMA_64x64x32_F32E4M3E4M3_SS_TNILNSQ_7ScaleInE1ELSS_1EEEEEENSA_6LayoutINSB_IJSE_SE_SE_EEENSB_IJNSC_ILi0EEESX_SX_EEEEENSB_IJNSA_10UnderscoreES10_S10_EEEEENS7_6detail26Sm90ImplicitGemmTileTraitsINSA_20SM90_TMA_LOAD_IM2COLENSA_14ComposedLayoutINSA_7SwizzleILi2ELi4ELi3EEENSA_18smem_ptr_flag_bitsILi8EEENSV_INSB_IJNSB_IJNSC_ILi8EEENSC_ILi16EEEEEENSB_IJSJ_SE_EEENSB_IJSE_NSC_ILi18EEEEEEEEENSB_IJNSB_IJSJ_NSC_ILi512EEEEEENSB_IJSE_SX_EEENSB_IJSX_NSC_ILi8192EEEEEEEEEEEEEvEENS14_INSA_23SM90_TMA_LOAD_MULTICASTENS16_IS18_S1A_NSV_INSB_IJNSB_IJS1B_S1B_EEES1E_S1G_EEENSB_IJS1J_S1K_NSB_IJSX_NSC_ILi4096EEEEEEEEEEEEEvEEEENS_8epilogue10collective6detail29Sm90TmaWarpSpecializedAdapterINS22_15DefaultEpilogueISM_NSB_IJNSB_IJlllEEESE_SX_EEES27_NS21_6thread17LinearCombinationISM_Li1EffLNS28_9ScaleType4KindE0ELNS_15FloatRoundStyleE2ESM_EENS_4gemm15EpilogueDefaultEEEEEvvEEEEvNT_6ParamsE --------------------------
	.section	.nv.constant0._ZN7cutlass13device_kernelINS_4conv6kernel13ConvUniversalINS1_16ConvProblemShapeILNS1_8OperatorE0ELi2EEENS1_10collective14CollectiveConvINS1_46MainloopSm90TmaGmmaWarpSpecializedImplicitGemmILS5_0ELi18ELi2EN4cute5tupleIJNSA_1CILi2EEENSC_ILi1EEESE_EEENS1_36KernelImplicitTmaWarpSpecializedSm90ELi1EEENSB_IJNSC_ILi128EEENSC_ILi64EEENSB_IJSJ_EEEEEENS_12float_e4m3_tESM_NSA_8TiledMMAINSA_8MMA_AtomIJNSA_4SM904GMMA30MMA_64x64x32_F32E4M3E4M3_SS_TNILNSQ_7ScaleInE1ELSS_1EEEEEENSA_6LayoutINSB_IJSE_SE_SE_EEENSB_IJNSC_ILi0EEESX_SX_EEEEENSB_IJNSA_10UnderscoreES10_S10_EEEEENS7_6detail26Sm90ImplicitGemmTileTraitsINSA_20SM90_TMA_LOAD_IM2COLENSA_14ComposedLayoutINSA_7SwizzleILi2ELi4ELi3EEENSA_18smem_ptr_flag_bitsILi8EEENSV_INSB_IJNSB_IJNSC_ILi8EEENSC_ILi16EEEEEENSB_IJSJ_SE_EEENSB_IJSE_NSC_ILi18EEEEEEEEENSB_IJNSB_IJSJ_NSC_ILi512EEEEEENSB_IJSE_SX_EEENSB_IJSX_NSC_ILi8192EEEEEEEEEEEEEvEENS14_INSA_23SM90_TMA_LOAD_MULTICASTENS16_IS18_S1A_NSV_INSB_IJNSB_IJS1B_S1B_EEES1E_S1G_EEENSB_IJS1J_S1K_NSB_IJSX_NSC_ILi4096EEEEEEEEEEEEEvEEEENS_8epilogue10collective6detail29Sm90TmaWarpSpecializedAdapterINS22_15DefaultEpilogueISM_NSB_IJNSB_IJlllEEESE_SX_EEES27_NS21_6thread17LinearCombinationISM_Li1EffLNS28_9ScaleType4KindE0ELNS_15FloatRoundStyleE2ESM_EENS_4gemm15EpilogueDefaultEEEEEvvEEEEvNT_6ParamsE,"a",@progbits
	.sectionflags	@""
	.align	4
.nv.constant0._ZN7cutlass13device_kernelINS_4conv6kernel13ConvUniversalINS1_16ConvProblemShapeILNS1_8OperatorE0ELi2EEENS1_10collective14CollectiveConvINS1_46MainloopSm90TmaGmmaWarpSpecializedImplicitGemmILS5_0ELi18ELi2EN4cute5tupleIJNSA_1CILi2EEENSC_ILi1EEESE_EEENS1_36KernelImplicitTmaWarpSpecializedSm90ELi1EEENSB_IJNSC_ILi128EEENSC_ILi64EEENSB_IJSJ_EEEEEENS_12float_e4m3_tESM_NSA_8TiledMMAINSA_8MMA_AtomIJNSA_4SM904GMMA30MMA_64x64x32_F32E4M3E4M3_SS_TNILNSQ_7ScaleInE1ELSS_1EEEEEENSA_6LayoutINSB_IJSE_SE_SE_EEENSB_IJNSC_ILi0EEESX_SX_EEEEENSB_IJNSA_10UnderscoreES10_S10_EEEEENS7_6detail26Sm90ImplicitGemmTileTraitsINSA_20SM90_TMA_LOAD_IM2COLENSA_14ComposedLayoutINSA_7SwizzleILi2ELi4ELi3EEENSA_18smem_ptr_flag_bitsILi8EEENSV_INSB_IJNSB_IJNSC_ILi8EEENSC_ILi16EEEEEENSB_IJSJ_SE_EEENSB_IJSE_NSC_ILi18EEEEEEEEENSB_IJNSB_IJSJ_NSC_ILi512EEEEEENSB_IJSE_SX_EEENSB_IJSX_NSC_ILi8192EEEEEEEEEEEEEvEENS14_INSA_23SM90_TMA_LOAD_MULTICASTENS16_IS18_S1A_NSV_INSB_IJNSB_IJS1B_S1B_EEES1E_S1G_EEENSB_IJS1J_S1K_NSB_IJSX_NSC_ILi4096EEEEEEEEEEEEEvEEEENS_8epilogue10collective6detail29Sm90TmaWarpSpecializedAdapterINS22_15DefaultEpilogueISM_NSB_IJNSB_IJlllEEESE_SX_EEES27_NS21_6thread17LinearCombinationISM_Li1EffLNS28_9ScaleType4KindE0ELNS_15FloatRoundStyleE2ESM_EENS_4gemm15EpilogueDefaultEEEEEvvEEEEvNT_6ParamsE:
	.zero		1536


//--------------------- SYMBOLS --------------------------

	.type		.nv.reservedSmem.offset0,@object
	.size		.nv.reservedSmem.offset0,0x4
